//
// Generated by NVIDIA NVVM Compiler
//
// Compiler Build ID: CL-36424714
// Cuda compilation tools, release 13.0, V13.0.88
// Based on NVVM 20.0.0
//

.version 9.0
.target sm_100
.address_size 64

	// .globl	_Z12init_kernel0Pii
.extern .shared .align 16 .b8 sha[];

.visible .entry _Z12init_kernel0Pii(
	.param .u64 .ptr .align 1 _Z12init_kernel0Pii_param_0,
	.param .u32 _Z12init_kernel0Pii_param_1
)
{
	.reg .b32 	%r<12>;
	.reg .b64 	%rd<15>;

	ld.param.u64 	%rd1, [_Z12init_kernel0Pii_param_0];
	ld.param.u32 	%r1, [_Z12init_kernel0Pii_param_1];
	cvta.to.global.u64 	%rd2, %rd1;
	mov.u32 	%r2, %ctaid.x;
	mov.u32 	%r3, %tid.y;
	add.s32 	%r4, %r2, %r3;
	mov.u32 	%r5, %tid.x;
	add.s32 	%r6, %r4, %r5;
	mul.wide.u32 	%rd3, %r6, 1664525;
	add.s64 	%rd4, %rd3, 1013904223;
	mul.hi.u64 	%rd5, %rd4, 6148914691236517206;
	mul.lo.s64 	%rd6, %rd5, 3;
	sub.s64 	%rd7, %rd4, %rd6;
	mov.u32 	%r7, %ctaid.y;
	mul.lo.s32 	%r8, %r1, %r7;
	shr.u32 	%r9, %r8, 2;
	cvt.u64.u32 	%rd8, %r9;
	mov.u32 	%r10, %ntid.x;
	mul.lo.s32 	%r11, %r2, %r10;
	cvt.u64.u32 	%rd9, %r11;
	cvt.u64.u32 	%rd10, %r5;
	add.s64 	%rd11, %rd9, %rd10;
	add.s64 	%rd12, %rd11, %rd8;
	shl.b64 	%rd13, %rd12, 2;
	add.s64 	%rd14, %rd2, %rd13;
	st.global.u32 	[%rd14], %rd7;
	ret;

}
	// .globl	_Z12life_kernel0PiS_iii
.visible .entry _Z12life_kernel0PiS_iii(
	.param .u64 .ptr .align 1 _Z12life_kernel0PiS_iii_param_0,
	.param .u64 .ptr .align 1 _Z12life_kernel0PiS_iii_param_1,
	.param .u32 _Z12life_kernel0PiS_iii_param_2,
	.param .u32 _Z12life_kernel0PiS_iii_param_3,
	.param .u32 _Z12life_kernel0PiS_iii_param_4
)
{
	.reg .pred 	%p<26>;
	.reg .b32 	%r<74>;
	.reg .b64 	%rd<44>;

	ld.param.u64 	%rd1, [_Z12life_kernel0PiS_iii_param_0];
	ld.param.u64 	%rd2, [_Z12life_kernel0PiS_iii_param_1];
	ld.param.u32 	%r1, [_Z12life_kernel0PiS_iii_param_2];
	ld.param.u32 	%r2, [_Z12life_kernel0PiS_iii_param_3];
	ld.param.s32 	%rd3, [_Z12life_kernel0PiS_iii_param_4];
	cvta.to.global.u64 	%rd4, %rd1;
	mov.u32 	%r3, %ctaid.x;
	mov.u32 	%r4, %ntid.x;
	mov.u32 	%r5, %tid.x;
	mad.lo.s32 	%r6, %r3, %r4, %r5;
	mov.u32 	%r7, %ctaid.y;
	add.s32 	%r8, %r1, %r6;
	add.s32 	%r9, %r2, %r7;
	shr.u64 	%rd5, %rd3, 2;
	add.s32 	%r10, %r8, -1;
	rem.s32 	%r11, %r10, %r1;
	add.s32 	%r12, %r9, -1;
	rem.s32 	%r13, %r12, %r2;
	cvt.s64.s32 	%rd6, %r13;
	mul.lo.s64 	%rd7, %rd5, %rd6;
	cvt.s64.s32 	%rd8, %r11;
	add.s64 	%rd9, %rd7, %rd8;
	shl.b64 	%rd10, %rd9, 2;
	add.s64 	%rd11, %rd4, %rd10;
	ld.global.u32 	%r14, [%rd11];
	setp.eq.s32 	%p1, %r14, 1;
	selp.u32 	%r15, 1, 0, %p1;
	setp.eq.s32 	%p2, %r14, 2;
	selp.u32 	%r16, 1, 0, %p2;
	rem.s32 	%r17, %r9, %r2;
	cvt.s64.s32 	%rd12, %r17;
	mul.lo.s64 	%rd13, %rd5, %rd12;
	add.s64 	%rd14, %rd13, %rd8;
	shl.b64 	%rd15, %rd14, 2;
	add.s64 	%rd16, %rd4, %rd15;
	ld.global.u32 	%r18, [%rd16];
	setp.eq.s32 	%p3, %r18, 1;
	selp.u32 	%r19, 1, 0, %p3;
	add.s32 	%r20, %r15, %r19;
	setp.eq.s32 	%p4, %r18, 2;
	selp.u32 	%r21, 1, 0, %p4;
	add.s32 	%r22, %r16, %r21;
	setp.gt.s32 	%p5, %r18, 0;
	selp.u32 	%r23, 1, 0, %p5;
	add.s32 	%r24, %r9, 1;
	rem.s32 	%r25, %r24, %r2;
	cvt.s64.s32 	%rd17, %r25;
	mul.lo.s64 	%rd18, %rd5, %rd17;
	add.s64 	%rd19, %rd18, %rd8;
	shl.b64 	%rd20, %rd19, 2;
	add.s64 	%rd21, %rd4, %rd20;
	ld.global.u32 	%r26, [%rd21];
	setp.eq.s32 	%p6, %r26, 1;
	selp.u32 	%r27, 1, 0, %p6;
	add.s32 	%r28, %r20, %r27;
	setp.eq.s32 	%p7, %r26, 2;
	selp.u32 	%r29, 1, 0, %p7;
	add.s32 	%r30, %r22, %r29;
	rem.s32 	%r31, %r8, %r1;
	cvt.s64.s32 	%rd22, %r31;
	add.s64 	%rd23, %rd7, %rd22;
	shl.b64 	%rd24, %rd23, 2;
	add.s64 	%rd25, %rd4, %rd24;
	ld.global.u32 	%r32, [%rd25];
	setp.eq.s32 	%p8, %r32, 1;
	selp.u32 	%r33, 1, 0, %p8;
	add.s32 	%r34, %r28, %r33;
	setp.eq.s32 	%p9, %r32, 2;
	selp.u32 	%r35, 1, 0, %p9;
	add.s32 	%r36, %r30, %r35;
	setp.gt.s32 	%p10, %r32, 0;
	selp.u32 	%r37, 1, 0, %p10;
	add.s32 	%r38, %r23, %r37;
	add.s64 	%rd26, %rd13, %rd22;
	shl.b64 	%rd27, %rd26, 2;
	add.s64 	%rd28, %rd4, %rd27;
	ld.global.u32 	%r39, [%rd28];
	add.s64 	%rd29, %rd18, %rd22;
	shl.b64 	%rd30, %rd29, 2;
	add.s64 	%rd31, %rd4, %rd30;
	ld.global.u32 	%r41, [%rd31];
	setp.eq.s32 	%p11, %r41, 1;
	selp.u32 	%r42, 1, 0, %p11;
	add.s32 	%r43, %r34, %r42;
	setp.eq.s32 	%p12, %r41, 2;
	selp.u32 	%r44, 1, 0, %p12;
	add.s32 	%r45, %r36, %r44;
	setp.gt.s32 	%p13, %r41, 0;
	selp.u32 	%r46, 1, 0, %p13;
	add.s32 	%r47, %r38, %r46;
	add.s32 	%r48, %r8, 1;
	rem.s32 	%r49, %r48, %r1;
	cvt.s64.s32 	%rd32, %r49;
	add.s64 	%rd33, %rd7, %rd32;
	shl.b64 	%rd34, %rd33, 2;
	add.s64 	%rd35, %rd4, %rd34;
	ld.global.u32 	%r50, [%rd35];
	setp.eq.s32 	%p14, %r50, 1;
	selp.u32 	%r51, 1, 0, %p14;
	add.s32 	%r52, %r43, %r51;
	setp.eq.s32 	%p15, %r50, 2;
	selp.u32 	%r53, 1, 0, %p15;
	add.s32 	%r54, %r45, %r53;
	add.s64 	%rd36, %rd13, %rd32;
	shl.b64 	%rd37, %rd36, 2;
	add.s64 	%rd38, %rd4, %rd37;
	ld.global.u32 	%r55, [%rd38];
	setp.eq.s32 	%p16, %r55, 1;
	selp.u32 	%r56, 1, 0, %p16;
	add.s32 	%r57, %r52, %r56;
	setp.eq.s32 	%p17, %r55, 2;
	selp.u32 	%r58, 1, 0, %p17;
	add.s32 	%r59, %r54, %r58;
	setp.gt.s32 	%p18, %r55, 0;
	selp.u32 	%r60, 1, 0, %p18;
	add.s32 	%r61, %r47, %r60;
	setp.eq.s32 	%p19, %r61, 1;
	add.s64 	%rd39, %rd18, %rd32;
	shl.b64 	%rd40, %rd39, 2;
	add.s64 	%rd41, %rd4, %rd40;
	ld.global.u32 	%r63, [%rd41];
	setp.eq.s32 	%p20, %r63, 1;
	selp.u32 	%r64, 1, 0, %p20;
	add.s32 	%r65, %r57, %r64;
	setp.eq.s32 	%p21, %r63, 2;
	selp.u32 	%r66, 1, 0, %p21;
	add.s32 	%r67, %r59, %r66;
	cvta.to.global.u64 	%rd42, %rd2;
	add.s32 	%r68, %r67, %r65;
	setp.gt.u32 	%p22, %r68, 3;
	selp.b32 	%r69, 0, %r39, %p19;
	selp.b32 	%r70, 0, %r69, %p22;
	setp.eq.s32 	%p23, %r68, 3;
	setp.eq.s32 	%p24, %r39, 0;
	setp.gt.u32 	%p25, %r67, 1;
	selp.b32 	%r71, 2, 1, %p25;
	selp.b32 	%r72, %r71, %r70, %p24;
	selp.b32 	%r73, %r72, %r70, %p23;
	add.s64 	%rd43, %rd42, %rd27;
	st.global.u32 	[%rd43], %r73;
	ret;

}
	// .globl	_Z12init_kernel1Piiii
.visible .entry _Z12init_kernel1Piiii(
	.param .u64 .ptr .align 1 _Z12init_kernel1Piiii_param_0,
	.param .u32 _Z12init_kernel1Piiii_param_1,
	.param .u32 _Z12init_kernel1Piiii_param_2,
	.param .u32 _Z12init_kernel1Piiii_param_3
)
{
	.reg .pred 	%p<2>;
	.reg .b16 	%rs<7>;
	.reg .b32 	%r<13>;
	.reg .b64 	%rd<10>;

	ld.param.u64 	%rd1, [_Z12init_kernel1Piiii_param_0];
	ld.param.u32 	%r1, [_Z12init_kernel1Piiii_param_1];
	ld.param.u32 	%r2, [_Z12init_kernel1Piiii_param_2];
	ld.param.s32 	%rd2, [_Z12init_kernel1Piiii_param_3];
	cvta.to.global.u64 	%rd3, %rd1;
	mov.u32 	%r3, %tid.x;
	mov.u32 	%r4, %ctaid.y;
	mov.u32 	%r5, %ntid.y;
	mov.u32 	%r6, %tid.y;
	mad.lo.s32 	%r7, %r4, %r5, %r6;
	cvt.u16.u32 	%rs1, %r3;
	mul.hi.u16 	%rs2, %rs1, 21846;
	mul.lo.s16 	%rs3, %rs2, 3;
	sub.s16 	%rs4, %rs1, %rs3;
	setp.eq.s16 	%p1, %rs4, 2;
	xor.b16  	%rs5, %rs4, 1;
	selp.b16 	%rs6, 2, %rs5, %p1;
	cvt.u32.u16 	%r8, %rs6;
	add.s32 	%r9, %r1, %r3;
	rem.s32 	%r10, %r9, %r1;
	add.s32 	%r11, %r7, %r2;
	rem.s32 	%r12, %r11, %r2;
	cvt.s64.s32 	%rd4, %r12;
	shr.u64 	%rd5, %rd2, 2;
	cvt.s64.s32 	%rd6, %r10;
	mad.lo.s64 	%rd7, %rd5, %rd4, %rd6;
	shl.b64 	%rd8, %rd7, 2;
	add.s64 	%rd9, %rd3, %rd8;
	st.global.u32 	[%rd9], %r8;
	ret;

}
	// .globl	_Z12life_kernel1PiS_iii
.visible .entry _Z12life_kernel1PiS_iii(
	.param .u64 .ptr .align 1 _Z12life_kernel1PiS_iii_param_0,
	.param .u64 .ptr .align 1 _Z12life_kernel1PiS_iii_param_1,
	.param .u32 _Z12life_kernel1PiS_iii_param_2,
	.param .u32 _Z12life_kernel1PiS_iii_param_3,
	.param .u32 _Z12life_kernel1PiS_iii_param_4
)
{
	.reg .pred 	%p<8>;
	.reg .b16 	%rs<8>;
	.reg .b32 	%r<103>;
	.reg .b64 	%rd<22>;

	ld.param.u64 	%rd6, [_Z12life_kernel1PiS_iii_param_0];
	ld.param.u64 	%rd5, [_Z12life_kernel1PiS_iii_param_1];
	ld.param.u32 	%r8, [_Z12life_kernel1PiS_iii_param_2];
	ld.param.u32 	%r7, [_Z12life_kernel1PiS_iii_param_3];
	ld.param.s32 	%rd7, [_Z12life_kernel1PiS_iii_param_4];
	cvta.to.global.u64 	%rd1, %rd6;
	mov.u32 	%r1, %tid.x;
	mov.u32 	%r2, %tid.y;
	mov.u32 	%r3, %ntid.x;
	mad.lo.s32 	%r9, %r3, %r2, %r3;
	add.s32 	%r10, %r9, %r1;
	mov.u32 	%r11, %ctaid.y;
	mov.u32 	%r4, %ntid.y;
	mad.lo.s32 	%r12, %r11, %r4, %r2;
	add.s32 	%r13, %r8, %r1;
	rem.s32 	%r14, %r13, %r8;
	add.s32 	%r5, %r7, %r12;
	rem.s32 	%r15, %r5, %r7;
	cvt.s64.s32 	%rd8, %r15;
	shr.u64 	%rd2, %rd7, 2;
	cvt.s64.s32 	%rd3, %r14;
	mad.lo.s64 	%rd4, %rd2, %rd8, %rd3;
	shl.b64 	%rd9, %rd4, 2;
	add.s64 	%rd10, %rd1, %rd9;
	ld.global.u32 	%r16, [%rd10];
	shl.b32 	%r17, %r10, 2;
	mov.u32 	%r18, sha;
	add.s32 	%r6, %r18, %r17;
	st.shared.u32 	[%r6], %r16;
	setp.ne.s32 	%p1, %r2, 0;
	@%p1 bra 	$L__BB3_2;
	add.s32 	%r19, %r5, -1;
	rem.s32 	%r20, %r19, %r7;
	cvt.s64.s32 	%rd11, %r20;
	mad.lo.s64 	%rd12, %rd2, %rd11, %rd3;
	shl.b64 	%rd13, %rd12, 2;
	add.s64 	%rd14, %rd1, %rd13;
	ld.global.u32 	%r21, [%rd14];
	shl.b32 	%r22, %r1, 2;
	add.s32 	%r24, %r18, %r22;
	st.shared.u32 	[%r24], %r21;
$L__BB3_2:
	add.s32 	%r25, %r4, -1;
	setp.ne.s32 	%p2, %r2, %r25;
	@%p2 bra 	$L__BB3_4;
	add.s32 	%r26, %r5, 1;
	rem.s32 	%r27, %r26, %r7;
	cvt.s64.s32 	%rd15, %r27;
	mad.lo.s64 	%rd16, %rd2, %rd15, %rd3;
	shl.b64 	%rd17, %rd16, 2;
	add.s64 	%rd18, %rd1, %rd17;
	ld.global.u32 	%r28, [%rd18];
	shl.b32 	%r29, %r3, 2;
	add.s32 	%r30, %r6, %r29;
	st.shared.u32 	[%r30], %r28;
$L__BB3_4:
	bar.sync 	0;
	add.s32 	%r31, %r3, %r1;
	cvt.u16.u32 	%rs1, %r31;
	add.s16 	%rs2, %rs1, -1;
	cvt.u16.u32 	%rs3, %r3;
	rem.u16 	%rs4, %rs2, %rs3;
	cvt.u32.u16 	%r32, %rs4;
	mul.lo.s32 	%r33, %r2, %r3;
	add.s32 	%r34, %r33, %r32;
	shl.b32 	%r35, %r34, 2;
	add.s32 	%r37, %r18, %r35;
	ld.shared.u32 	%r38, [%r37];
	and.b32  	%r39, %r38, 1;
	and.b32  	%r40, %r38, 2;
	shl.b32 	%r41, %r3, 2;
	add.s32 	%r42, %r37, %r41;
	ld.shared.u32 	%r43, [%r42];
	and.b32  	%r44, %r43, 1;
	add.s32 	%r45, %r44, %r39;
	and.b32  	%r46, %r43, 2;
	add.s32 	%r47, %r46, %r40;
	add.s32 	%r48, %r42, %r41;
	ld.shared.u32 	%r49, [%r48];
	and.b32  	%r50, %r49, 1;
	add.s32 	%r51, %r50, %r45;
	and.b32  	%r52, %r49, 2;
	add.s32 	%r53, %r52, %r47;
	rem.u16 	%rs5, %rs1, %rs3;
	cvt.u32.u16 	%r54, %rs5;
	add.s32 	%r55, %r33, %r54;
	shl.b32 	%r56, %r55, 2;
	add.s32 	%r57, %r18, %r56;
	ld.shared.u32 	%r58, [%r57];
	and.b32  	%r59, %r58, 1;
	add.s32 	%r60, %r59, %r51;
	and.b32  	%r61, %r58, 2;
	add.s32 	%r62, %r61, %r53;
	add.s32 	%r63, %r59, %r44;
	add.s32 	%r64, %r57, %r41;
	ld.shared.u32 	%r65, [%r64];
	add.s32 	%r67, %r64, %r41;
	ld.shared.u32 	%r68, [%r67];
	and.b32  	%r69, %r68, 1;
	add.s32 	%r70, %r69, %r60;
	and.b32  	%r71, %r68, 2;
	add.s32 	%r72, %r71, %r62;
	add.s32 	%r73, %r69, %r63;
	add.s16 	%rs6, %rs1, 1;
	rem.u16 	%rs7, %rs6, %rs3;
	cvt.u32.u16 	%r74, %rs7;
	add.s32 	%r75, %r33, %r74;
	shl.b32 	%r76, %r75, 2;
	add.s32 	%r77, %r18, %r76;
	ld.shared.u32 	%r78, [%r77];
	and.b32  	%r79, %r78, 1;
	add.s32 	%r80, %r79, %r70;
	and.b32  	%r81, %r78, 2;
	add.s32 	%r82, %r81, %r72;
	add.s32 	%r83, %r77, %r41;
	ld.shared.u32 	%r84, [%r83];
	and.b32  	%r85, %r84, 1;
	add.s32 	%r86, %r85, %r80;
	and.b32  	%r87, %r84, 2;
	add.s32 	%r88, %r87, %r82;
	add.s32 	%r89, %r85, %r73;
	setp.eq.s32 	%p3, %r89, 1;
	add.s32 	%r91, %r83, %r41;
	ld.shared.u32 	%r92, [%r91];
	and.b32  	%r93, %r92, 1;
	add.s32 	%r94, %r93, %r86;
	and.b32  	%r95, %r92, 2;
	add.s32 	%r96, %r95, %r88;
	cvta.to.global.u64 	%rd19, %rd5;
	add.s32 	%r97, %r96, %r94;
	setp.gt.u32 	%p4, %r97, 3;
	selp.b32 	%r98, 0, %r65, %p3;
	selp.b32 	%r99, 0, %r98, %p4;
	setp.eq.s32 	%p5, %r97, 3;
	setp.eq.s32 	%p6, %r65, 0;
	setp.gt.u32 	%p7, %r96, 1;
	selp.b32 	%r100, 2, 1, %p7;
	selp.b32 	%r101, %r100, %r99, %p6;
	selp.b32 	%r102, %r101, %r99, %p5;
	add.s64 	%rd21, %rd19, %rd9;
	st.global.u32 	[%rd21], %r102;
	ret;

}


// ===== COMPILED SASS (sm_100) =====

	.target	sm_100

	.elftype	@"ET_EXEC"


//--------------------- .note.nv.tkinfo           --------------------------
	.section	.note.nv.tkinfo,"",@"SHT_NOTE"
	.sectionflags	@"SHF_NOTE_NV_TKINFO"
	.tkinfo
        /*0018*/ 	.word	0x00000002
        /*0030*/ 	.string	""
        /*0030*/ 	.string	"ptxas"
        /*0030*/ 	.string	"Cuda compilation tools, release 13.0, V13.0.88"
        /*0030*/ 	.string	"Build cuda_13.0.r13.0/compiler.36424714_0"
        /*0030*/ 	.string	"-arch sm_100 -m 64 "



//--------------------- .note.nv.cuinfo           --------------------------
	.section	.note.nv.cuinfo,"",@"SHT_NOTE"
	.sectionflags	@"SHF_NOTE_NV_CUINFO"
        /*0018*/ 	.short	0x0002
        /*001a*/ 	.short	0x0064
        /*001c*/ 	.short	0x0082
	.zero		2


//--------------------- .nv.info                  --------------------------
	.section	.nv.info,"",@"SHT_CUDA_INFO"
	.align	4


	//----- nvinfo : EIATTR_REGCOUNT
	.align		4
        /*0000*/ 	.byte	0x04, 0x2f
        /*0002*/ 	.short	(.L_1 - .L_0)
	.align		4
.L_0:
        /*0004*/ 	.word	index@(_Z12init_kernel0Pii)
        /*0008*/ 	.word	0x0000000b


	//----- nvinfo : EIATTR_FRAME_SIZE
	.align		4
.L_1:
        /*000c*/ 	.byte	0x04, 0x11
        /*000e*/ 	.short	(.L_3 - .L_2)
	.align		4
.L_2:
        /*0010*/ 	.word	index@(_Z12init_kernel0Pii)
        /*0014*/ 	.word	0x00000000


	//----- nvinfo : EIATTR_REGCOUNT
	.align		4
.L_3:
        /*0018*/ 	.byte	0x04, 0x2f
        /*001a*/ 	.short	(.L_5 - .L_4)
	.align		4
.L_4:
        /*001c*/ 	.word	index@(_Z12life_kernel0PiS_iii)
        /*0020*/ 	.word	0x0000001b


	//----- nvinfo : EIATTR_FRAME_SIZE
	.align		4
.L_5:
        /*0024*/ 	.byte	0x04, 0x11
        /*0026*/ 	.short	(.L_7 - .L_6)
	.align		4
.L_6:
        /*0028*/ 	.word	index@(_Z12life_kernel0PiS_iii)
        /*002c*/ 	.word	0x00000000


	//----- nvinfo : EIATTR_REGCOUNT
	.align		4
.L_7:
        /*0030*/ 	.byte	0x04, 0x2f
        /*0032*/ 	.short	(.L_9 - .L_8)
	.align		4
.L_8:
        /*0034*/ 	.word	index@(_Z12init_kernel1Piiii)
        /*0038*/ 	.word	0x00000011


	//----- nvinfo : EIATTR_FRAME_SIZE
	.align		4
.L_9:
        /*003c*/ 	.byte	0x04, 0x11
        /*003e*/ 	.short	(.L_11 - .L_10)
	.align		4
.L_10:
        /*0040*/ 	.word	index@(_Z12init_kernel1Piiii)
        /*0044*/ 	.word	0x00000000


	//----- nvinfo : EIATTR_REGCOUNT
	.align		4
.L_11:
        /*0048*/ 	.byte	0x04, 0x2f
        /*004a*/ 	.short	(.L_13 - .L_12)
	.align		4
.L_12:
        /*004c*/ 	.word	index@(_Z12life_kernel1PiS_iii)
        /*0050*/ 	.word	0x00000014


	//----- nvinfo : EIATTR_FRAME_SIZE
	.align		4
.L_13:
        /*0054*/ 	.byte	0x04, 0x11
        /*0056*/ 	.short	(.L_15 - .L_14)
	.align		4
.L_14:
        /*0058*/ 	.word	index@($__internal_0_$__cuda_sm20_rem_u16)
        /*005c*/ 	.word	0x00000000


	//----- nvinfo : EIATTR_FRAME_SIZE
	.align		4
.L_15:
        /*0060*/ 	.byte	0x04, 0x11
        /*0062*/ 	.short	(.L_17 - .L_16)
	.align		4
.L_16:
        /*0064*/ 	.word	index@(_Z12life_kernel1PiS_iii)
        /*0068*/ 	.word	0x00000000


	//----- nvinfo : EIATTR_MIN_STACK_SIZE
	.align		4
.L_17:
        /*006c*/ 	.byte	0x04, 0x12
        /*006e*/ 	.short	(.L_19 - .L_18)
	.align		4
.L_18:
        /*0070*/ 	.word	index@(_Z12life_kernel1PiS_iii)
        /*0074*/ 	.word	0x00000000


	//----- nvinfo : EIATTR_MIN_STACK_SIZE
	.align		4
.L_19:
        /*0078*/ 	.byte	0x04, 0x12
        /*007a*/ 	.short	(.L_21 - .L_20)
	.align		4
.L_20:
        /*007c*/ 	.word	index@(_Z12init_kernel1Piiii)
        /*0080*/ 	.word	0x00000000


	//----- nvinfo : EIATTR_MIN_STACK_SIZE
	.align		4
.L_21:
        /*0084*/ 	.byte	0x04, 0x12
        /*0086*/ 	.short	(.L_23 - .L_22)
	.align		4
.L_22:
        /*0088*/ 	.word	index@(_Z12life_kernel0PiS_iii)
        /*008c*/ 	.word	0x00000000


	//----- nvinfo : EIATTR_MIN_STACK_SIZE
	.align		4
.L_23:
        /*0090*/ 	.byte	0x04, 0x12
        /*0092*/ 	.short	(.L_25 - .L_24)
	.align		4
.L_24:
        /*0094*/ 	.word	index@(_Z12init_kernel0Pii)
        /*0098*/ 	.word	0x00000000
.L_25:


//--------------------- .nv.compat                --------------------------
	.section	.nv.compat,"",@"SHT_CUDA_COMPAT_INFO"
	.align	4
        /*0000*/ 	.byte	0x02, 0x09, 0x00, 0x00, 0x02, 0x02, 0x01, 0x00, 0x02, 0x05, 0x05, 0x00, 0x03, 0x07, 0x01, 0x01
        /*0010*/ 	.byte	0x02, 0x03, 0x00, 0x00, 0x02, 0x06, 0x01, 0x00, 0x04, 0x0b, 0x08, 0x00, 0x01, 0x00, 0x00, 0x00
        /*0020*/ 	.byte	0x00, 0x00, 0x00, 0x00


//--------------------- .nv.info._Z12life_kernel1PiS_iii --------------------------
	.section	.nv.info._Z12life_kernel1PiS_iii,"",@"SHT_CUDA_INFO"
	.sectionflags	@""
	.align	4


	//----- nvinfo : EIATTR_CUDA_API_VERSION
	.align		4
        /*0000*/ 	.byte	0x04, 0x37
        /*0002*/ 	.short	(.L_27 - .L_26)
.L_26:
        /*0004*/ 	.word	0x00000082


	//----- nvinfo : EIATTR_KPARAM_INFO
	.align		4
.L_27:
        /*0008*/ 	.byte	0x04, 0x17
        /*000a*/ 	.short	(.L_29 - .L_28)
.L_28:
        /*000c*/ 	.word	0x00000000
        /*0010*/ 	.short	0x0004
        /*0012*/ 	.short	0x0018
        /*0014*/ 	.byte	0x00, 0xf0, 0x11, 0x00


	//----- nvinfo : EIATTR_KPARAM_INFO
	.align		4
.L_29:
        /*0018*/ 	.byte	0x04, 0x17
        /*001a*/ 	.short	(.L_31 - .L_30)
.L_30:
        /*001c*/ 	.word	0x00000000
        /*0020*/ 	.short	0x0003
        /*0022*/ 	.short	0x0014
        /*0024*/ 	.byte	0x00, 0xf0, 0x11, 0x00


	//----- nvinfo : EIATTR_KPARAM_INFO
	.align		4
.L_31:
        /*0028*/ 	.byte	0x04, 0x17
        /*002a*/ 	.short	(.L_33 - .L_32)
.L_32:
        /*002c*/ 	.word	0x00000000
        /*0030*/ 	.short	0x0002
        /*0032*/ 	.short	0x0010
        /*0034*/ 	.byte	0x00, 0xf0, 0x11, 0x00


	//----- nvinfo : EIATTR_KPARAM_INFO
	.align		4
.L_33:
        /*0038*/ 	.byte	0x04, 0x17
        /*003a*/ 	.short	(.L_35 - .L_34)
.L_34:
        /*003c*/ 	.word	0x00000000
        /*0040*/ 	.short	0x0001
        /*0042*/ 	.short	0x0008
        /*0044*/ 	.byte	0x00, 0xf5, 0x21, 0x00


	//----- nvinfo : EIATTR_KPARAM_INFO
	.align		4
.L_35:
        /*0048*/ 	.byte	0x04, 0x17
        /*004a*/ 	.short	(.L_37 - .L_36)
.L_36:
        /*004c*/ 	.word	0x00000000
        /*0050*/ 	.short	0x0000
        /*0052*/ 	.short	0x0000
        /*0054*/ 	.byte	0x00, 0xf5, 0x21, 0x00


	//----- nvinfo : EIATTR_SPARSE_MMA_MASK
	.align		4
.L_37:
        /*0058*/ 	.byte	0x03, 0x50
        /*005a*/ 	.short	0x0000


	//----- nvinfo : EIATTR_MAXREG_COUNT
	.align		4
        /*005c*/ 	.byte	0x03, 0x1b
        /*005e*/ 	.short	0x00ff


	//----- nvinfo : EIATTR_NUM_BARRIERS
	.align		4
        /*0060*/ 	.byte	0x02, 0x4c
        /*0062*/ 	.byte	0x01
	.zero		1


	//----- nvinfo : EIATTR_MERCURY_ISA_VERSION
	.align		4
        /*0064*/ 	.byte	0x03, 0x5f
        /*0066*/ 	.short	0x0101


	//----- nvinfo : EIATTR_VRC_CTA_INIT_COUNT
	.align		4
        /*0068*/ 	.byte	0x02, 0x4a
	.zero		1
	.zero		1


	//----- nvinfo : EIATTR_EXIT_INSTR_OFFSETS
	.align		4
        /*006c*/ 	.byte	0x04, 0x1c
        /*006e*/ 	.short	(.L_39 - .L_38)


	//   ....[0]....
.L_38:
        /*0070*/ 	.word	0x00000d80


	//----- nvinfo : EIATTR_CRS_STACK_SIZE
	.align		4
.L_39:
        /*0074*/ 	.byte	0x04, 0x1e
        /*0076*/ 	.short	(.L_41 - .L_40)
.L_40:
        /*0078*/ 	.word	0x00000000


	//----- nvinfo : EIATTR_CBANK_PARAM_SIZE
	.align		4
.L_41:
        /*007c*/ 	.byte	0x03, 0x19
        /*007e*/ 	.short	0x001c


	//----- nvinfo : EIATTR_PARAM_CBANK
	.align		4
        /*0080*/ 	.byte	0x04, 0x0a
        /*0082*/ 	.short	(.L_43 - .L_42)
	.align		4
.L_42:
        /*0084*/ 	.word	index@(.nv.constant0._Z12life_kernel1PiS_iii)
        /*0088*/ 	.short	0x0380
        /*008a*/ 	.short	0x001c


	//----- nvinfo : EIATTR_SW_WAR
	.align		4
.L_43:
        /*008c*/ 	.byte	0x04, 0x36
        /*008e*/ 	.short	(.L_45 - .L_44)
.L_44:
        /*0090*/ 	.word	0x00000008
.L_45:


//--------------------- .nv.info._Z12init_kernel1Piiii --------------------------
	.section	.nv.info._Z12init_kernel1Piiii,"",@"SHT_CUDA_INFO"
	.sectionflags	@""
	.align	4


	//----- nvinfo : EIATTR_CUDA_API_VERSION
	.align		4
        /*0000*/ 	.byte	0x04, 0x37
        /*0002*/ 	.short	(.L_47 - .L_46)
.L_46:
        /*0004*/ 	.word	0x00000082


	//----- nvinfo : EIATTR_KPARAM_INFO
	.align		4
.L_47:
        /*0008*/ 	.byte	0x04, 0x17
        /*000a*/ 	.short	(.L_49 - .L_48)
.L_48:
        /*000c*/ 	.word	0x00000000
        /*0010*/ 	.short	0x0003
        /*0012*/ 	.short	0x0010
        /*0014*/ 	.byte	0x00, 0xf0, 0x11, 0x00


	//----- nvinfo : EIATTR_KPARAM_INFO
	.align		4
.L_49:
        /*0018*/ 	.byte	0x04, 0x17
        /*001a*/ 	.short	(.L_51 - .L_50)
.L_50:
        /*001c*/ 	.word	0x00000000
        /*0020*/ 	.short	0x0002
        /*0022*/ 	.short	0x000c
        /*0024*/ 	.byte	0x00, 0xf0, 0x11, 0x00


	//----- nvinfo : EIATTR_KPARAM_INFO
	.align		4
.L_51:
        /*0028*/ 	.byte	0x04, 0x17
        /*002a*/ 	.short	(.L_53 - .L_52)
.L_52:
        /*002c*/ 	.word	0x00000000
        /*0030*/ 	.short	0x0001
        /*0032*/ 	.short	0x0008
        /*0034*/ 	.byte	0x00, 0xf0, 0x11, 0x00


	//----- nvinfo : EIATTR_KPARAM_INFO
	.align		4
.L_53:
        /*0038*/ 	.byte	0x04, 0x17
        /*003a*/ 	.short	(.L_55 - .L_54)
.L_54:
        /*003c*/ 	.word	0x00000000
        /*0040*/ 	.short	0x0000
        /*0042*/ 	.short	0x0000
        /*0044*/ 	.byte	0x00, 0xf5, 0x21, 0x00


	//----- nvinfo : EIATTR_SPARSE_MMA_MASK
	.align		4
.L_55:
        /*0048*/ 	.byte	0x03, 0x50
        /*004a*/ 	.short	0x0000


	//----- nvinfo : EIATTR_MAXREG_COUNT
	.align		4
        /*004c*/ 	.byte	0x03, 0x1b
        /*004e*/ 	.short	0x00ff


	//----- nvinfo : EIATTR_MERCURY_ISA_VERSION
	.align		4
        /*0050*/ 	.byte	0x03, 0x5f
        /*0052*/ 	.short	0x0101


	//----- nvinfo : EIATTR_VRC_CTA_INIT_COUNT
	.align		4
        /*0054*/ 	.byte	0x02, 0x4a
	.zero		1
	.zero		1


	//----- nvinfo : EIATTR_EXIT_INSTR_OFFSETS
	.align		4
        /*0058*/ 	.byte	0x04, 0x1c
        /*005a*/ 	.short	(.L_57 - .L_56)


	//   ....[0]....
.L_56:
        /*005c*/ 	.word	0x00000550


	//----- nvinfo : EIATTR_CBANK_PARAM_SIZE
	.align		4
.L_57:
        /*0060*/ 	.byte	0x03, 0x19
        /*0062*/ 	.short	0x0014


	//----- nvinfo : EIATTR_PARAM_CBANK
	.align		4
        /*0064*/ 	.byte	0x04, 0x0a
        /*0066*/ 	.short	(.L_59 - .L_58)
	.align		4
.L_58:
        /*0068*/ 	.word	index@(.nv.constant0._Z12init_kernel1Piiii)
        /*006c*/ 	.short	0x0380
        /*006e*/ 	.short	0x0014


	//----- nvinfo : EIATTR_SW_WAR
	.align		4
.L_59:
        /*0070*/ 	.byte	0x04, 0x36
        /*0072*/ 	.short	(.L_61 - .L_60)
.L_60:
        /*0074*/ 	.word	0x00000008
.L_61:


//--------------------- .nv.info._Z12life_kernel0PiS_iii --------------------------
	.section	.nv.info._Z12life_kernel0PiS_iii,"",@"SHT_CUDA_INFO"
	.sectionflags	@""
	.align	4


	//----- nvinfo : EIATTR_CUDA_API_VERSION
	.align		4
        /*0000*/ 	.byte	0x04, 0x37
        /*0002*/ 	.short	(.L_63 - .L_62)
.L_62:
        /*0004*/ 	.word	0x00000082


	//----- nvinfo : EIATTR_KPARAM_INFO
	.align		4
.L_63:
        /*0008*/ 	.byte	0x04, 0x17
        /*000a*/ 	.short	(.L_65 - .L_64)
.L_64:
        /*000c*/ 	.word	0x00000000
        /*0010*/ 	.short	0x0004
        /*0012*/ 	.short	0x0018
        /*0014*/ 	.byte	0x00, 0xf0, 0x11, 0x00


	//----- nvinfo : EIATTR_KPARAM_INFO
	.align		4
.L_65:
        /*0018*/ 	.byte	0x04, 0x17
        /*001a*/ 	.short	(.L_67 - .L_66)
.L_66:
        /*001c*/ 	.word	0x00000000
        /*0020*/ 	.short	0x0003
        /*0022*/ 	.short	0x0014
        /*0024*/ 	.byte	0x00, 0xf0, 0x11, 0x00


	//----- nvinfo : EIATTR_KPARAM_INFO
	.align		4
.L_67:
        /*0028*/ 	.byte	0x04, 0x17
        /*002a*/ 	.short	(.L_69 - .L_68)
.L_68:
        /*002c*/ 	.word	0x00000000
        /*0030*/ 	.short	0x0002
        /*0032*/ 	.short	0x0010
        /*0034*/ 	.byte	0x00, 0xf0, 0x11, 0x00


	//----- nvinfo : EIATTR_KPARAM_INFO
	.align		4
.L_69:
        /*0038*/ 	.byte	0x04, 0x17
        /*003a*/ 	.short	(.L_71 - .L_70)
.L_70:
        /*003c*/ 	.word	0x00000000
        /*0040*/ 	.short	0x0001
        /*0042*/ 	.short	0x0008
        /*0044*/ 	.byte	0x00, 0xf5, 0x21, 0x00


	//----- nvinfo : EIATTR_KPARAM_INFO
	.align		4
.L_71:
        /*0048*/ 	.byte	0x04, 0x17
        /*004a*/ 	.short	(.L_73 - .L_72)
.L_72:
        /*004c*/ 	.word	0x00000000
        /*0050*/ 	.short	0x0000
        /*0052*/ 	.short	0x0000
        /*0054*/ 	.byte	0x00, 0xf5, 0x21, 0x00


	//----- nvinfo : EIATTR_SPARSE_MMA_MASK
	.align		4
.L_73:
        /*0058*/ 	.byte	0x03, 0x50
        /*005a*/ 	.short	0x0000


	//----- nvinfo : EIATTR_MAXREG_COUNT
	.align		4
        /*005c*/ 	.byte	0x03, 0x1b
        /*005e*/ 	.short	0x00ff


	//----- nvinfo : EIATTR_MERCURY_ISA_VERSION
	.align		4
        /*0060*/ 	.byte	0x03, 0x5f
        /*0062*/ 	.short	0x0101


	//----- nvinfo : EIATTR_VRC_CTA_INIT_COUNT
	.align		4
        /*0064*/ 	.byte	0x02, 0x4a
	.zero		1
	.zero		1


	//----- nvinfo : EIATTR_EXIT_INSTR_OFFSETS
	.align		4
        /*0068*/ 	.byte	0x04, 0x1c
        /*006a*/ 	.short	(.L_75 - .L_74)


	//   ....[0]....
.L_74:
        /*006c*/ 	.word	0x00000fb0


	//----- nvinfo : EIATTR_CBANK_PARAM_SIZE
	.align		4
.L_75:
        /*0070*/ 	.byte	0x03, 0x19
        /*0072*/ 	.short	0x001c


	//----- nvinfo : EIATTR_PARAM_CBANK
	.align		4
        /*0074*/ 	.byte	0x04, 0x0a
        /*0076*/ 	.short	(.L_77 - .L_76)
	.align		4
.L_76:
        /*0078*/ 	.word	index@(.nv.constant0._Z12life_kernel0PiS_iii)
        /*007c*/ 	.short	0x0380
        /*007e*/ 	.short	0x001c


	//----- nvinfo : EIATTR_SW_WAR
	.align		4
.L_77:
        /*0080*/ 	.byte	0x04, 0x36
        /*0082*/ 	.short	(.L_79 - .L_78)
.L_78:
        /*0084*/ 	.word	0x00000008
.L_79:


//--------------------- .nv.info._Z12init_kernel0Pii --------------------------
	.section	.nv.info._Z12init_kernel0Pii,"",@"SHT_CUDA_INFO"
	.sectionflags	@""
	.align	4


	//----- nvinfo : EIATTR_CUDA_API_VERSION
	.align		4
        /*0000*/ 	.byte	0x04, 0x37
        /*0002*/ 	.short	(.L_81 - .L_80)
.L_80:
        /*0004*/ 	.word	0x00000082


	//----- nvinfo : EIATTR_KPARAM_INFO
	.align		4
.L_81:
        /*0008*/ 	.byte	0x04, 0x17
        /*000a*/ 	.short	(.L_83 - .L_82)
.L_82:
        /*000c*/ 	.word	0x00000000
        /*0010*/ 	.short	0x0001
        /*0012*/ 	.short	0x0008
        /*0014*/ 	.byte	0x00, 0xf0, 0x11, 0x00


	//----- nvinfo : EIATTR_KPARAM_INFO
	.align		4
.L_83:
        /*0018*/ 	.byte	0x04, 0x17
        /*001a*/ 	.short	(.L_85 - .L_84)
.L_84:
        /*001c*/ 	.word	0x00000000
        /*0020*/ 	.short	0x0000
        /*0022*/ 	.short	0x0000
        /*0024*/ 	.byte	0x00, 0xf5, 0x21, 0x00


	//----- nvinfo : EIATTR_SPARSE_MMA_MASK
	.align		4
.L_85:
        /*0028*/ 	.byte	0x03, 0x50
        /*002a*/ 	.short	0x0000


	//----- nvinfo : EIATTR_MAXREG_COUNT
	.align		4
        /*002c*/ 	.byte	0x03, 0x1b
        /*002e*/ 	.short	0x00ff


	//----- nvinfo : EIATTR_MERCURY_ISA_VERSION
	.align		4
        /*0030*/ 	.byte	0x03, 0x5f
        /*0032*/ 	.short	0x0101


	//----- nvinfo : EIATTR_VRC_CTA_INIT_COUNT
	.align		4
        /*0034*/ 	.byte	0x02, 0x4a
	.zero		1
	.zero		1


	//----- nvinfo : EIATTR_EXIT_INSTR_OFFSETS
	.align		4
        /*0038*/ 	.byte	0x04, 0x1c
        /*003a*/ 	.short	(.L_87 - .L_86)


	//   ....[0]....
.L_86:
        /*003c*/ 	.word	0x000001b0


	//----- nvinfo : EIATTR_CBANK_PARAM_SIZE
	.align		4
.L_87:
        /*0040*/ 	.byte	0x03, 0x19
        /*0042*/ 	.short	0x000c


	//----- nvinfo : EIATTR_PARAM_CBANK
	.align		4
        /*0044*/ 	.byte	0x04, 0x0a
        /*0046*/ 	.short	(.L_89 - .L_88)
	.align		4
.L_88:
        /*0048*/ 	.word	index@(.nv.constant0._Z12init_kernel0Pii)
        /*004c*/ 	.short	0x0380
        /*004e*/ 	.short	0x000c


	//----- nvinfo : EIATTR_SW_WAR
	.align		4
.L_89:
        /*0050*/ 	.byte	0x04, 0x36
        /*0052*/ 	.short	(.L_91 - .L_90)
.L_90:
        /*0054*/ 	.word	0x00000008
.L_91:


//--------------------- .nv.callgraph             --------------------------
	.section	.nv.callgraph,"",@"SHT_CUDA_CALLGRAPH"
	.align	4
	.sectionentsize	8
	.align		4
        /*0000*/ 	.word	0x00000000
	.align		4
        /*0004*/ 	.word	0xffffffff
	.align		4
        /*0008*/ 	.word	0x00000000
	.align		4
        /*000c*/ 	.word	0xfffffffe
	.align		4
        /*0010*/ 	.word	0x00000000
	.align		4
        /*0014*/ 	.word	0xfffffffd
	.align		4
        /*0018*/ 	.word	0x00000000
	.align		4
        /*001c*/ 	.word	0xfffffffc


//--------------------- .text._Z12life_kernel1PiS_iii --------------------------
	.section	.text._Z12life_kernel1PiS_iii,"ax",@progbits
	.align	128
        .global         _Z12life_kernel1PiS_iii
        .type           _Z12life_kernel1PiS_iii,@function
        .size           _Z12life_kernel1PiS_iii,(.L_x_8 - _Z12life_kernel1PiS_iii)
        .other          _Z12life_kernel1PiS_iii,@"STO_CUDA_ENTRY STV_DEFAULT"
_Z12life_kernel1PiS_iii:
.text._Z12life_kernel1PiS_iii:
[----:B------:R-:W-:Y:S08]  /*0000*/  LDC R1, c[0x0][0x37c] ;  /* 0x0000df00ff017b82 */ /* 0x000ff00000000800 */
[----:B------:R-:W0:Y:S01]  /*0010*/  LDC R6, c[0x0][0x390] ;  /* 0x0000e400ff067b82 */ /* 0x000e220000000800 */
[----:B------:R-:W1:Y:S01]  /*0020*/  S2R R5, SR_TID.Y ;  /* 0x0000000000057919 */ /* 0x000e620000002200 */
[----:B------:R-:W2:Y:S01]  /*0030*/  LDCU UR6, c[0x0][0x398] ;  /* 0x00007300ff0677ac */ /* 0x000ea20008000800 */
[----:B------:R-:W3:Y:S01]  /*0040*/  S2R R9, SR_TID.X ;  /* 0x0000000000097919 */ /* 0x000ee20000002100 */
[----:B------:R-:W4:Y:S04]  /*0050*/  LDCU.64 UR10, c[0x0][0x380] ;  /* 0x00007000ff0a77ac */ /* 0x000f280008000a00 */
[----:B------:R-:W5:Y:S01]  /*0060*/  LDC R7, c[0x0][0x394] ;  /* 0x0000e500ff077b82 */ /* 0x000f620000000800 */
[----:B------:R-:W4:Y:S07]  /*0070*/  LDCU.64 UR8, c[0x0][0x358] ;  /* 0x00006b00ff0877ac */ /* 0x000f2e0008000a00 */
[----:B------:R-:W4:Y:S01]  /*0080*/  LDC R0, c[0x0][0x360] ;  /* 0x0000d800ff007b82 */ /* 0x000f220000000800 */
[----:B0-----:R-:W-:-:S07]  /*0090*/  IABS R13, R6 ;  /* 0x00000006000d7213 */ /* 0x001fce0000000000 */
[----:B------:R-:W1:Y:S01]  /*00a0*/  S2UR UR4, SR_CTAID.Y ;  /* 0x00000000000479c3 */ /* 0x000e620000002600 */
[----:B------:R-:W-:Y:S01]  /*00b0*/  ISETP.NE.AND P2, PT, R6, RZ, PT ;  /* 0x000000ff0600720c */ /* 0x000fe20003f45270 */
[----:B------:R-:W0:Y:S01]  /*00c0*/  I2F.RP R8, R13 ;  /* 0x0000000d00087306 */ /* 0x000e220000209400 */
[----:B-----5:R-:W-:-:S05]  /*00d0*/  IABS R4, R7 ;  /* 0x0000000700047213 */ /* 0x020fca0000000000 */
[----:B------:R-:W1:Y:S02]  /*00e0*/  LDC R12, c[0x0][0x364] ;  /* 0x0000d900ff0c7b82 */ /* 0x000e640000000800 */
[----:B------:R-:W5:Y:S08]  /*00f0*/  I2F.RP R14, R4 ;  /* 0x00000004000e7306 */ /* 0x000f700000209400 */
[----:B0-----:R-:W0:Y:S08]  /*0100*/  MUFU.RCP R8, R8 ;  /* 0x0000000800087308 */ /* 0x001e300000001000 */
[----:B-----5:R-:W5:Y:S01]  /*0110*/  MUFU.RCP R14, R14 ;  /* 0x0000000e000e7308 */ /* 0x020f620000001000 */
[----:B0-----:R-:W-:-:S02]  /*0120*/  VIADD R2, R8, 0xffffffe ;  /* 0x0ffffffe08027836 */ /* 0x001fc40000000000 */
[----:B-1----:R-:W-:Y:S01]  /*0130*/  IMAD R8, R12, UR4, R5 ;  /* 0x000000040c087c24 */ /* 0x002fe2000f8e0205 */
[----:B--2---:R-:W-:-:S04]  /*0140*/  USHF.R.S32.HI UR4, URZ, 0x1f, UR6 ;  /* 0x0000001fff047899 */ /* 0x004fc80008011406 */
[----:B------:R0:W1:Y:S01]  /*0150*/  F2I.FTZ.U32.TRUNC.NTZ R3, R2 ;  /* 0x0000000200037305 */ /* 0x000062000021f000 */
[----:B------:R-:W-:Y:S01]  /*0160*/  IMAD.IADD R8, R8, 0x1, R7 ;  /* 0x0000000108087824 */ /* 0x000fe200078e0207 */
[----:B------:R-:W-:Y:S01]  /*0170*/  USHF.R.U32.HI UR7, URZ, 0x2, UR4 ;  /* 0x00000002ff077899 */ /* 0x000fe20008011604 */
[----:B-----5:R-:W-:Y:S01]  /*0180*/  VIADD R10, R14, 0xffffffe ;  /* 0x0ffffffe0e0a7836 */ /* 0x020fe20000000000 */
[----:B------:R-:W-:Y:S01]  /*0190*/  USHF.R.U64 UR6, UR6, 0x2, UR4 ;  /* 0x0000000206067899 */ /* 0x000fe20008001204 */
[----:B---3--:R-:W-:-:S03]  /*01a0*/  IMAD.IADD R14, R9, 0x1, R6 ;  /* 0x00000001090e7824 */ /* 0x008fc600078e0206 */
[----:B------:R2:W3:Y:S01]  /*01b0*/  F2I.FTZ.U32.TRUNC.NTZ R11, R10 ;  /* 0x0000000a000b7305 */ /* 0x0004e2000021f000 */
[----:B0-----:R-:W-:Y:S02]  /*01c0*/  IMAD.MOV.U32 R2, RZ, RZ, RZ ;  /* 0x000000ffff027224 */ /* 0x001fe400078e00ff */
[----:B-1----:R-:W-:Y:S02]  /*01d0*/  IMAD.MOV R16, RZ, RZ, -R3 ;  /* 0x000000ffff107224 */ /* 0x002fe400078e0a03 */
[----:B--2---:R-:W-:Y:S02]  /*01e0*/  IMAD.MOV.U32 R10, RZ, RZ, RZ ;  /* 0x000000ffff0a7224 */ /* 0x004fe400078e00ff */
[----:B------:R-:W-:Y:S01]  /*01f0*/  IMAD R15, R16, R13, RZ ;  /* 0x0000000d100f7224 */ /* 0x000fe200078e02ff */
[----:B------:R-:W-:Y:S01]  /*0200*/  IABS R16, R14 ;  /* 0x0000000e00107213 */ /* 0x000fe20000000000 */
[----:B---3--:R-:W-:Y:S02]  /*0210*/  IMAD.MOV R17, RZ, RZ, -R11 ;  /* 0x000000ffff117224 */ /* 0x008fe400078e0a0b */
[----:B------:R-:W-:-:S04]  /*0220*/  IMAD.HI.U32 R2, R3, R15, R2 ;  /* 0x0000000f03027227 */ /* 0x000fc800078e0002 */
[----:B------:R-:W-:Y:S01]  /*0230*/  IMAD R3, R17, R4, RZ ;  /* 0x0000000411037224 */ /* 0x000fe200078e02ff */
[----:B------:R-:W-:Y:S01]  /*0240*/  IABS R17, R8 ;  /* 0x0000000800117213 */ /* 0x000fe20000000000 */
[----:B------:R-:W-:Y:S02]  /*0250*/  IMAD.MOV.U32 R15, RZ, RZ, R16 ;  /* 0x000000ffff0f7224 */ /* 0x000fe400078e0010 */
[----:B------:R-:W-:-:S04]  /*0260*/  IMAD.HI.U32 R10, R11, R3, R10 ;  /* 0x000000030b0a7227 */ /* 0x000fc800078e000a */
[----:B------:R-:W-:Y:S02]  /*0270*/  IMAD.MOV.U32 R11, RZ, RZ, R17 ;  /* 0x000000ffff0b7224 */ /* 0x000fe400078e0011 */
[----:B------:R-:W-:-:S04]  /*0280*/  IMAD.HI.U32 R2, R2, R15, RZ ;  /* 0x0000000f02027227 */ /* 0x000fc800078e00ff */
[----:B------:R-:W-:-:S04]  /*0290*/  IMAD.HI.U32 R3, R10, R11, RZ ;  /* 0x0000000b0a037227 */ /* 0x000fc800078e00ff */
[----:B------:R-:W-:Y:S02]  /*02a0*/  IMAD.MOV R3, RZ, RZ, -R3 ;  /* 0x000000ffff037224 */ /* 0x000fe400078e0a03 */
[----:B------:R-:W-:Y:S02]  /*02b0*/  IMAD.MOV R2, RZ, RZ, -R2 ;  /* 0x000000ffff027224 */ /* 0x000fe400078e0a02 */
[----:B------:R-:W-:Y:S01]  /*02c0*/  IMAD R3, R4, R3, R11 ;  /* 0x0000000304037224 */ /* 0x000fe200078e020b */
[----:B------:R-:W-:Y:S01]  /*02d0*/  LOP3.LUT R11, RZ, R7, RZ, 0x33, !PT ;  /* 0x00000007ff0b7212 */ /* 0x000fe200078e33ff */
[----:B------:R-:W-:-:S03]  /*02e0*/  IMAD R2, R13, R2, R15 ;  /* 0x000000020d027224 */ /* 0x000fc600078e020f */
[----:B------:R-:W-:Y:S02]  /*02f0*/  ISETP.GT.U32.AND P1, PT, R4, R3, PT ;  /* 0x000000030400720c */ /* 0x000fe40003f24070 */
[----:B------:R-:W-:-:S11]  /*0300*/  ISETP.GT.U32.AND P0, PT, R13, R2, PT ;  /* 0x000000020d00720c */ /* 0x000fd60003f04070 */
[----:B------:R-:W-:Y:S01]  /*0310*/  @!P1 IMAD.IADD R3, R3, 0x1, -R4 ;  /* 0x0000000103039824 */ /* 0x000fe200078e0a04 */
[----:B------:R-:W-:Y:S01]  /*0320*/  ISETP.GE.AND P1, PT, R8, RZ, PT ;  /* 0x000000ff0800720c */ /* 0x000fe20003f26270 */
[----:B------:R-:W-:Y:S01]  /*0330*/  @!P0 IMAD.IADD R2, R2, 0x1, -R13 ;  /* 0x0000000102028824 */ /* 0x000fe200078e0a0d */
[----:B------:R-:W-:Y:S02]  /*0340*/  ISETP.GE.AND P0, PT, R14, RZ, PT ;  /* 0x000000ff0e00720c */ /* 0x000fe40003f06270 */
[----:B------:R-:W-:Y:S02]  /*0350*/  ISETP.GT.U32.AND P4, PT, R4, R3, PT ;  /* 0x000000030400720c */ /* 0x000fe40003f84070 */
[----:B------:R-:W-:-:S11]  /*0360*/  ISETP.GT.U32.AND P3, PT, R13, R2, PT ;  /* 0x000000020d00720c */ /* 0x000fd60003f64070 */
[----:B------:R-:W-:Y:S02]  /*0370*/  @!P4 IMAD.IADD R3, R3, 0x1, -R4 ;  /* 0x000000010303c824 */ /* 0x000fe400078e0a04 */
[----:B------:R-:W-:Y:S01]  /*0380*/  @!P3 IMAD.IADD R2, R2, 0x1, -R13 ;  /* 0x000000010202b824 */ /* 0x000fe200078e0a0d */
[----:B------:R-:W-:Y:S01]  /*0390*/  ISETP.NE.AND P3, PT, R7, RZ, PT ;  /* 0x000000ff0700720c */ /* 0x000fe20003f65270 */
[----:B------:R-:W-:Y:S02]  /*03a0*/  @!P1 IMAD.MOV R3, RZ, RZ, -R3 ;  /* 0x000000ffff039224 */ /* 0x000fe400078e0a03 */
[----:B------:R-:W-:-:S03]  /*03b0*/  IMAD.MOV.U32 R15, RZ, RZ, R2 ;  /* 0x000000ffff0f7224 */ /* 0x000fc600078e0002 */
[----:B------:R-:W-:Y:S01]  /*03c0*/  SEL R3, R11, R3, !P3 ;  /* 0x000000030b037207 */ /* 0x000fe20005800000 */
[----:B------:R-:W-:Y:S01]  /*03d0*/  @!P0 IMAD.MOV R15, RZ, RZ, -R15 ;  /* 0x000000ffff0f8224 */ /* 0x000fe200078e0a0f */
[----:B------:R-:W-:Y:S02]  /*03e0*/  @!P2 LOP3.LUT R15, RZ, R6, RZ, 0x33, !PT ;  /* 0x00000006ff0fa212 */ /* 0x000fe400078e33ff */
[----:B------:R-:W-:Y:S01]  /*03f0*/  SHF.R.S32.HI R2, RZ, 0x1f, R3 ;  /* 0x0000001fff027819 */ /* 0x000fe20000011403 */
[C---:B------:R-:W-:Y:S01]  /*0400*/  IMAD R13, R3.reuse, UR7, RZ ;  /* 0x00000007030d7c24 */ /* 0x040fe2000f8e02ff */
[--C-:B------:R-:W-:Y:S01]  /*0410*/  SHF.R.S32.HI R7, RZ, 0x1f, R15.reuse ;  /* 0x0000001fff077819 */ /* 0x100fe2000001140f */
[----:B------:R-:W-:Y:S02]  /*0420*/  IMAD.MOV.U32 R6, RZ, RZ, R15 ;  /* 0x000000ffff067224 */ /* 0x000fe400078e000f */
[----:B------:R-:W-:Y:S02]  /*0430*/  IMAD R13, R2, UR6, R13 ;  /* 0x00000006020d7c24 */ /* 0x000fe4000f8e020d */
[----:B------:R-:W-:-:S04]  /*0440*/  IMAD.WIDE.U32 R2, R3, UR6, R6 ;  /* 0x0000000603027c25 */ /* 0x000fc8000f8e0006 */
[----:B------:R-:W-:Y:S02]  /*0450*/  IMAD.IADD R13, R3, 0x1, R13 ;  /* 0x00000001030d7824 */ /* 0x000fe400078e020d */
[----:B------:R-:W-:-:S03]  /*0460*/  IMAD.SHL.U32 R3, R2, 0x4, RZ ;  /* 0x0000000402037824 */ /* 0x000fc600078e00ff */
[----:B------:R-:W-:Y:S02]  /*0470*/  SHF.L.U64.HI R2, R2, 0x2, R13 ;  /* 0x0000000202027819 */ /* 0x000fe4000001020d */
[----:B----4-:R-:W-:-:S04]  /*0480*/  IADD3 R14, P0, PT, R3, UR10, RZ ;  /* 0x0000000a030e7c10 */ /* 0x010fc8000ff1e0ff */
[----:B------:R-:W-:-:S05]  /*0490*/  IADD3.X R15, PT, PT, R2, UR11, RZ, P0, !PT ;  /* 0x0000000b020f7c10 */ /* 0x000fca00087fe4ff */
[----:B------:R-:W2:Y:S01]  /*04a0*/  LDG.E R14, desc[UR8][R14.64] ;  /* 0x000000080e0e7981 */ /* 0x000ea2000c1e1900 */
[----:B------:R-:W0:Y:S01]  /*04b0*/  S2UR UR5, SR_CgaCtaId ;  /* 0x00000000000579c3 */ /* 0x000e220000008800 */
[C---:B------:R-:W-:Y:S01]  /*04c0*/  IMAD R16, R5.reuse, R0, R0 ;  /* 0x0000000005107224 */ /* 0x040fe200078e0200 */
[----:B------:R-:W-:Y:S01]  /*04d0*/  UMOV UR4, 0x400 ;  /* 0x0000040000047882 */ /* 0x000fe20000000000 */
[----:B------:R-:W-:Y:S01]  /*04e0*/  ISETP.NE.AND P1, PT, R5, RZ, PT ;  /* 0x000000ff0500720c */ /* 0x000fe20003f25270 */
[----:B------:R-:W-:Y:S01]  /*04f0*/  VIADD R12, R12, 0xffffffff ;  /* 0xffffffff0c0c7836 */ /* 0x000fe20000000000 */
[----:B------:R-:W-:Y:S01]  /*0500*/  BSSY.RECONVERGENT B0, `(.L_x_0) ;  /* 0x000001d000007945 */ /* 0x000fe20003800200 */
[----:B------:R-:W-:-:S03]  /*0510*/  IMAD.IADD R13, R16, 0x1, R9 ;  /* 0x00000001100d7824 */ /* 0x000fc600078e0209 */
[----:B------:R-:W-:Y:S01]  /*0520*/  ISETP.NE.AND P0, PT, R5, R12, PT ;  /* 0x0000000c0500720c */ /* 0x000fe20003f05270 */
[----:B0-----:R-:W-:-:S06]  /*0530*/  ULEA UR4, UR5, UR4, 0x18 ;  /* 0x0000000405047291 */ /* 0x001fcc000f8ec0ff */
[----:B------:R-:W-:-:S05]  /*0540*/  LEA R13, R13, UR4, 0x2 ;  /* 0x000000040d0d7c11 */ /* 0x000fca000f8e10ff */
[----:B--2---:R0:W-:Y:S01]  /*0550*/  STS [R13], R14 ;  /* 0x0000000e0d007388 */ /* 0x0041e20000000800 */
[----:B------:R-:W-:Y:S05]  /*0560*/  @P1 BRA `(.L_x_1) ;  /* 0x0000000000581947 */ /* 0x000fea0003800000 */
[----:B0-----:R-:W-:-:S05]  /*0570*/  VIADD R14, R8, 0xffffffff ;  /* 0xffffffff080e7836 */ /* 0x001fca0000000000 */
[----:B------:R-:W-:Y:S02]  /*0580*/  IABS R15, R14 ;  /* 0x0000000e000f7213 */ /* 0x000fe40000000000 */
[----:B------:R-:W-:-:S03]  /*0590*/  ISETP.GE.AND P2, PT, R14, RZ, PT ;  /* 0x000000ff0e00720c */ /* 0x000fc60003f46270 */
[----:B------:R-:W-:-:S04]  /*05a0*/  IMAD.HI.U32 R12, R10, R15, RZ ;  /* 0x0000000f0a0c7227 */ /* 0x000fc800078e00ff */
[----:B------:R-:W-:-:S04]  /*05b0*/  IMAD.MOV R12, RZ, RZ, -R12 ;  /* 0x000000ffff0c7224 */ /* 0x000fc800078e0a0c */
[----:B------:R-:W-:-:S05]  /*05c0*/  IMAD R15, R4, R12, R15 ;  /* 0x0000000c040f7224 */ /* 0x000fca00078e020f */
[----:B------:R-:W-:-:S13]  /*05d0*/  ISETP.GT.U32.AND P1, PT, R4, R15, PT ;  /* 0x0000000f0400720c */ /* 0x000fda0003f24070 */
[----:B------:R-:W-:-:S05]  /*05e0*/  @!P1 IMAD.IADD R15, R15, 0x1, -R4 ;  /* 0x000000010f0f9824 */ /* 0x000fca00078e0a04 */
[----:B------:R-:W-:-:S13]  /*05f0*/  ISETP.GT.U32.AND P1, PT, R4, R15, PT ;  /* 0x0000000f0400720c */ /* 0x000fda0003f24070 */
[----:B------:R-:W-:-:S04]  /*0600*/  @!P1 IMAD.IADD R15, R15, 0x1, -R4 ;  /* 0x000000010f0f9824 */ /* 0x000fc800078e0a04 */
[----:B------:R-:W-:-:S05]  /*0610*/  @!P2 IMAD.MOV R15, RZ, RZ, -R15 ;  /* 0x000000ffff0fa224 */ /* 0x000fca00078e0a0f */
[----:B------:R-:W-:-:S04]  /*0620*/  SEL R15, R11, R15, !P3 ;  /* 0x0000000f0b0f7207 */ /* 0x000fc80005800000 */
[----:B------:R-:W-:Y:S01]  /*0630*/  SHF.R.S32.HI R12, RZ, 0x1f, R15 ;  /* 0x0000001fff0c7819 */ /* 0x000fe2000001140f */
[C---:B------:R-:W-:Y:S02]  /*0640*/  IMAD R17, R15.reuse, UR7, RZ ;  /* 0x000000070f117c24 */ /* 0x040fe4000f8e02ff */
[----:B------:R-:W-:-:S04]  /*0650*/  IMAD.WIDE.U32 R14, R15, UR6, R6 ;  /* 0x000000060f0e7c25 */ /* 0x000fc8000f8e0006 */
[----:B------:R-:W-:Y:S01]  /*0660*/  IMAD R17, R12, UR6, R17 ;  /* 0x000000060c117c24 */ /* 0x000fe2000f8e0211 */
[----:B------:R-:W-:-:S03]  /*0670*/  LEA R16, P1, R14, UR10, 0x2 ;  /* 0x0000000a0e107c11 */ /* 0x000fc6000f8210ff */
[----:B------:R-:W-:-:S05]  /*0680*/  IMAD.IADD R15, R15, 0x1, R17 ;  /* 0x000000010f0f7824 */ /* 0x000fca00078e0211 */
[----:B------:R-:W-:-:S05]  /*0690*/  LEA.HI.X R17, R14, UR11, R15, 0x2, P1 ;  /* 0x0000000b0e117c11 */ /* 0x000fca00088f140f */
[----:B------:R-:W2:Y:S01]  /*06a0*/  LDG.E R16, desc[UR8][R16.64] ;  /* 0x0000000810107981 */ /* 0x000ea2000c1e1900 */
[----:B------:R-:W-:-:S05]  /*06b0*/  LEA R15, R9, UR4, 0x2 ;  /* 0x00000004090f7c11 */ /* 0x000fca000f8e10ff */
[----:B--2---:R1:W-:Y:S02]  /*06c0*/  STS [R15], R16 ;  /* 0x000000100f007388 */ /* 0x0043e40000000800 */
.L_x_1:
[----:B------:R-:W-:Y:S05]  /*06d0*/  BSYNC.RECONVERGENT B0 ;  /* 0x0000000000007941 */ /* 0x000fea0003800200 */
.L_x_0:
[----:B------:R-:W-:Y:S04]  /*06e0*/  BSSY.RECONVERGENT B0, `(.L_x_2) ;  /* 0x0000018000007945 */ /* 0x000fe80003800200 */
[----:B------:R-:W-:Y:S05]  /*06f0*/  @P0 BRA `(.L_x_3) ;  /* 0x0000000000580947 */ /* 0x000fea0003800000 */
[----:B------:R-:W-:-:S05]  /*0700*/  VIADD R8, R8, 0x1 ;  /* 0x0000000108087836 */ /* 0x000fca0000000000 */
[----:B-1----:R-:W-:Y:S02]  /*0710*/  IABS R15, R8 ;  /* 0x00000008000f7213 */ /* 0x002fe40000000000 */
        /* <DEDUP_REMOVED lines=18> */
[----:B0-----:R-:W-:-:S05]  /*0840*/  IMAD R13, R0, 0x4, R13 ;  /* 0x00000004000d7824 */ /* 0x001fca00078e020d */
[----:B--2---:R2:W-:Y:S02]  /*0850*/  STS [R13], R10 ;  /* 0x0000000a0d007388 */ /* 0x0045e40000000800 */
.L_x_3:
[----:B------:R-:W-:Y:S05]  /*0860*/  BSYNC.RECONVERGENT B0 ;  /* 0x0000000000007941 */ /* 0x000fea0003800200 */
.L_x_2:
[----:B------:R-:W-:Y:S01]  /*0870*/  BAR.SYNC.DEFER_BLOCKING 0x0 ;  /* 0x0000000000007b1d */ /* 0x000fe20000010000 */
[----:B------:R-:W-:Y:S01]  /*0880*/  IMAD.IADD R9, R9, 0x1, R0 ;  /* 0x0000000109097824 */ /* 0x000fe200078e0200 */
[----:B--2---:R-:W-:Y:S02]  /*0890*/  LOP3.LUT R10, R0, 0xffff, RZ, 0xc0, !PT ;  /* 0x0000ffff000a7812 */ /* 0x004fe400078ec0ff */
[----:B------:R-:W-:Y:S01]  /*08a0*/  MOV R12, 0x8e0 ;  /* 0x000008e0000c7802 */ /* 0x000fe20000000f00 */
[----:B0-----:R-:W-:-:S05]  /*08b0*/  VIADD R13, R9, 0xffffffff ;  /* 0xffffffff090d7836 */ /* 0x001fca0000000000 */
[----:B------:R-:W-:-:S07]  /*08c0*/  LOP3.LUT R13, R13, 0xffff, RZ, 0xc0, !PT ;  /* 0x0000ffff0d0d7812 */ /* 0x000fce00078ec0ff */
[----:B-1----:R-:W-:Y:S05]  /*08d0*/  CALL.REL.NOINC `($__internal_0_$__cuda_sm20_rem_u16) ;  /* 0x00000004002c7944 */ /* 0x002fea0003c00000 */
[----:B------:R-:W-:Y:S01]  /*08e0*/  LOP3.LUT R4, R16, 0xffff, RZ, 0xc0, !PT ;  /* 0x0000ffff10047812 */ /* 0x000fe200078ec0ff */
[----:B------:R-:W-:-:S04]  /*08f0*/  IMAD R5, R5, R0, RZ ;  /* 0x0000000005057224 */ /* 0x000fc800078e02ff */
[----:B------:R-:W-:-:S05]  /*0900*/  IMAD.IADD R4, R4, 0x1, R5 ;  /* 0x0000000104047824 */ /* 0x000fca00078e0205 */
[----:B------:R-:W-:-:S05]  /*0910*/  LEA R7, R4, UR4, 0x2 ;  /* 0x0000000404077c11 */ /* 0x000fca000f8e10ff */
[C---:B------:R-:W-:Y:S02]  /*0920*/  IMAD R15, R0.reuse, 0x4, R7 ;  /* 0x00000004000f7824 */ /* 0x040fe400078e0207 */
[----:B------:R-:W0:Y:S02]  /*0930*/  LDS R7, [R7] ;  /* 0x0000000007077984 */ /* 0x000e240000000800 */
[----:B------:R-:W-:Y:S02]  /*0940*/  IMAD R4, R0, 0x4, R15 ;  /* 0x0000000400047824 */ /* 0x000fe400078e020f */
[----:B------:R-:W1:Y:S04]  /*0950*/  LDS R6, [R15] ;  /* 0x000000000f067984 */ /* 0x000e680000000800 */
[----:B------:R-:W2:Y:S01]  /*0960*/  LDS R4, [R4] ;  /* 0x0000000004047984 */ /* 0x000ea20000000800 */
[----:B0-----:R-:W-:-:S02]  /*0970*/  LOP3.LUT R11, R7, 0x1, RZ, 0xc0, !PT ;  /* 0x00000001070b7812 */ /* 0x001fc400078ec0ff */
[----:B------:R-:W-:Y:S02]  /*0980*/  LOP3.LUT R8, R7, 0x2, RZ, 0xc0, !PT ;  /* 0x0000000207087812 */ /* 0x000fe400078ec0ff */
[C---:B-1----:R-:W-:Y:S02]  /*0990*/  LOP3.LUT R13, R6.reuse, 0x2, RZ, 0xc0, !PT ;  /* 0x00000002060d7812 */ /* 0x042fe400078ec0ff */
[----:B------:R-:W-:Y:S02]  /*09a0*/  LOP3.LUT R6, R6, 0x1, RZ, 0xc0, !PT ;  /* 0x0000000106067812 */ /* 0x000fe400078ec0ff */
[C---:B--2---:R-:W-:Y:S02]  /*09b0*/  LOP3.LUT R12, R4.reuse, 0x2, RZ, 0xc0, !PT ;  /* 0x00000002040c7812 */ /* 0x044fe400078ec0ff */
[----:B------:R-:W-:Y:S02]  /*09c0*/  LOP3.LUT R10, R4, 0x1, RZ, 0xc0, !PT ;  /* 0x00000001040a7812 */ /* 0x000fe400078ec0ff */
[----:B------:R-:W-:-:S02]  /*09d0*/  IADD3 R8, PT, PT, R12, R13, R8 ;  /* 0x0000000d0c087210 */ /* 0x000fc40007ffe008 */
[----:B------:R-:W-:Y:S02]  /*09e0*/  IADD3 R7, PT, PT, R10, R6, R11 ;  /* 0x000000060a077210 */ /* 0x000fe40007ffe00b */
[----:B------:R-:W-:Y:S02]  /*09f0*/  LOP3.LUT R13, R9, 0xffff, RZ, 0xc0, !PT ;  /* 0x0000ffff090d7812 */ /* 0x000fe400078ec0ff */
[----:B------:R-:W-:Y:S02]  /*0a00*/  LOP3.LUT R10, R0, 0xffff, RZ, 0xc0, !PT ;  /* 0x0000ffff000a7812 */ /* 0x000fe400078ec0ff */
[----:B------:R-:W-:-:S07]  /*0a10*/  MOV R12, 0xa30 ;  /* 0x00000a30000c7802 */ /* 0x000fce0000000f00 */
[----:B------:R-:W-:Y:S05]  /*0a20*/  CALL.REL.NOINC `($__internal_0_$__cuda_sm20_rem_u16) ;  /* 0x0000000000d87944 */ /* 0x000fea0003c00000 */
[----:B------:R-:W-:Y:S01]  /*0a30*/  LOP3.LUT R16, R16, 0xffff, RZ, 0xc0, !PT ;  /* 0x0000ffff10107812 */ /* 0x000fe200078ec0ff */
[----:B------:R-:W-:-:S04]  /*0a40*/  VIADD R9, R9, 0x1 ;  /* 0x0000000109097836 */ /* 0x000fc80000000000 */
[----:B------:R-:W-:-:S05]  /*0a50*/  IMAD.IADD R16, R16, 0x1, R5 ;  /* 0x0000000110107824 */ /* 0x000fca00078e0205 */
[----:B------:R-:W-:-:S05]  /*0a60*/  LEA R15, R16, UR4, 0x2 ;  /* 0x00000004100f7c11 */ /* 0x000fca000f8e10ff */
[C---:B------:R-:W-:Y:S01]  /*0a70*/  IMAD R17, R0.reuse, 0x4, R15 ;  /* 0x0000000400117824 */ /* 0x040fe200078e020f */
[----:B------:R-:W0:Y:S03]  /*0a80*/  LDS R10, [R15] ;  /* 0x000000000f0a7984 */ /* 0x000e260000000800 */
[----:B------:R-:W-:Y:S01]  /*0a90*/  IMAD R12, R0, 0x4, R17 ;  /* 0x00000004000c7824 */ /* 0x000fe200078e0211 */
[----:B------:R-:W-:Y:S05]  /*0aa0*/  LDS R4, [R17] ;  /* 0x0000000011047984 */ /* 0x000fea0000000800 */
[----:B------:R-:W1:Y:S01]  /*0ab0*/  LDS R12, [R12] ;  /* 0x000000000c0c7984 */ /* 0x000e620000000800 */
[----:B0-----:R-:W-:-:S02]  /*0ac0*/  LOP3.LUT R11, R10, 0x2, RZ, 0xc0, !PT ;  /* 0x000000020a0b7812 */ /* 0x001fc400078ec0ff */
[----:B------:R-:W-:Y:S02]  /*0ad0*/  LOP3.LUT R10, R10, 0x1, RZ, 0xc0, !PT ;  /* 0x000000010a0a7812 */ /* 0x000fe400078ec0ff */
[C---:B-1----:R-:W-:Y:S02]  /*0ae0*/  LOP3.LUT R13, R12.reuse, 0x1, RZ, 0xc0, !PT ;  /* 0x000000010c0d7812 */ /* 0x042fe400078ec0ff */
[----:B------:R-:W-:Y:S02]  /*0af0*/  LOP3.LUT R14, R12, 0x2, RZ, 0xc0, !PT ;  /* 0x000000020c0e7812 */ /* 0x000fe400078ec0ff */
[CC--:B------:R-:W-:Y:S02]  /*0b00*/  IADD3 R7, PT, PT, R13.reuse, R10.reuse, R7 ;  /* 0x0000000a0d077210 */ /* 0x0c0fe40007ffe007 */
[----:B------:R-:W-:Y:S02]  /*0b10*/  IADD3 R6, PT, PT, R13, R10, R6 ;  /* 0x0000000a0d067210 */ /* 0x000fe40007ffe006 */
[----:B------:R-:W-:-:S02]  /*0b20*/  IADD3 R8, PT, PT, R14, R11, R8 ;  /* 0x0000000b0e087210 */ /* 0x000fc40007ffe008 */
[----:B------:R-:W-:Y:S02]  /*0b30*/  LOP3.LUT R10, R0, 0xffff, RZ, 0xc0, !PT ;  /* 0x0000ffff000a7812 */ /* 0x000fe400078ec0ff */
[----:B------:R-:W-:Y:S02]  /*0b40*/  LOP3.LUT R13, R9, 0xffff, RZ, 0xc0, !PT ;  /* 0x0000ffff090d7812 */ /* 0x000fe400078ec0ff */
[----:B------:R-:W-:-:S07]  /*0b50*/  MOV R12, 0xb70 ;  /* 0x00000b70000c7802 */ /* 0x000fce0000000f00 */
[----:B------:R-:W-:Y:S05]  /*0b60*/  CALL.REL.NOINC `($__internal_0_$__cuda_sm20_rem_u16) ;  /* 0x0000000000887944 */ /* 0x000fea0003c00000 */
[----:B------:R-:W-:Y:S01]  /*0b70*/  LOP3.LUT R16, R16, 0xffff, RZ, 0xc0, !PT ;  /* 0x0000ffff10107812 */ /* 0x000fe200078ec0ff */
[----:B------:R-:W0:Y:S04]  /*0b80*/  LDCU.64 UR6, c[0x0][0x388] ;  /* 0x00007100ff0677ac */ /* 0x000e280008000a00 */
[----:B------:R-:W-:-:S05]  /*0b90*/  IMAD.IADD R16, R16, 0x1, R5 ;  /* 0x0000000110107824 */ /* 0x000fca00078e0205 */
[----:B------:R-:W-:-:S05]  /*0ba0*/  LEA R13, R16, UR4, 0x2 ;  /* 0x00000004100d7c11 */ /* 0x000fca000f8e10ff */
[C---:B------:R-:W-:Y:S01]  /*0bb0*/  IMAD R15, R0.reuse, 0x4, R13 ;  /* 0x00000004000f7824 */ /* 0x040fe200078e020d */
[----:B------:R-:W1:Y:S03]  /*0bc0*/  LDS R5, [R13] ;  /* 0x000000000d057984 */ /* 0x000e660000000800 */
[----:B------:R-:W-:Y:S01]  /*0bd0*/  IMAD R12, R0, 0x4, R15 ;  /* 0x00000004000c7824 */ /* 0x000fe200078e020f */
[----:B------:R-:W2:Y:S05]  /*0be0*/  LDS R10, [R15] ;  /* 0x000000000f0a7984 */ /* 0x000eaa0000000800 */
[----:B------:R-:W3:Y:S01]  /*0bf0*/  LDS R12, [R12] ;  /* 0x000000000c0c7984 */ /* 0x000ee20000000800 */
[----:B-1----:R-:W-:-:S02]  /*0c00*/  LOP3.LUT R9, R5, 0x2, RZ, 0xc0, !PT ;  /* 0x0000000205097812 */ /* 0x002fc400078ec0ff */
[----:B------:R-:W-:Y:S02]  /*0c10*/  LOP3.LUT R0, R5, 0x1, RZ, 0xc0, !PT ;  /* 0x0000000105007812 */ /* 0x000fe400078ec0ff */
[C---:B--2---:R-:W-:Y:S02]  /*0c20*/  LOP3.LUT R11, R10.reuse, 0x2, RZ, 0xc0, !PT ;  /* 0x000000020a0b7812 */ /* 0x044fe400078ec0ff */
[----:B------:R-:W-:Y:S02]  /*0c30*/  LOP3.LUT R5, R10, 0x1, RZ, 0xc0, !PT ;  /* 0x000000010a057812 */ /* 0x000fe400078ec0ff */
[----:B------:R-:W-:Y:S02]  /*0c40*/  IADD3 R8, PT, PT, R11, R9, R8 ;  /* 0x000000090b087210 */ /* 0x000fe40007ffe008 */
[----:B---3--:R-:W-:Y:S01]  /*0c50*/  LOP3.LUT R9, R12, 0x2, RZ, 0xc0, !PT ;  /* 0x000000020c097812 */ /* 0x008fe200078ec0ff */
[----:B------:R-:W-:Y:S01]  /*0c60*/  IMAD.IADD R6, R6, 0x1, R5 ;  /* 0x0000000106067824 */ /* 0x000fe200078e0205 */
[----:B------:R-:W-:-:S02]  /*0c70*/  IADD3 R0, PT, PT, R5, R0, R7 ;  /* 0x0000000005007210 */ /* 0x000fc40007ffe007 */
[----:B------:R-:W-:Y:S01]  /*0c80*/  LOP3.LUT R7, R12, 0x1, RZ, 0xc0, !PT ;  /* 0x000000010c077812 */ /* 0x000fe200078ec0ff */
[----:B------:R-:W-:Y:S01]  /*0c90*/  IMAD.IADD R8, R8, 0x1, R9 ;  /* 0x0000000108087824 */ /* 0x000fe200078e0209 */
[----:B------:R-:W-:Y:S01]  /*0ca0*/  ISETP.NE.AND P3, PT, R6, 0x1, PT ;  /* 0x000000010600780c */ /* 0x000fe20003f65270 */
[----:B------:R-:W-:-:S03]  /*0cb0*/  IMAD.MOV.U32 R6, RZ, RZ, 0x2 ;  /* 0x00000002ff067424 */ /* 0x000fc600078e00ff */
[C---:B------:R-:W-:Y:S02]  /*0cc0*/  IADD3 R0, PT, PT, R8.reuse, R7, R0 ;  /* 0x0000000708007210 */ /* 0x040fe40007ffe000 */
[----:B------:R-:W-:Y:S02]  /*0cd0*/  ISETP.GT.U32.AND P2, PT, R8, 0x1, PT ;  /* 0x000000010800780c */ /* 0x000fe40003f44070 */
[C---:B------:R-:W-:Y:S02]  /*0ce0*/  ISETP.NE.AND P0, PT, R0.reuse, 0x3, PT ;  /* 0x000000030000780c */ /* 0x040fe40003f05270 */
[----:B------:R-:W-:Y:S02]  /*0cf0*/  ISETP.GT.U32.AND P1, PT, R0, 0x3, PT ;  /* 0x000000030000780c */ /* 0x000fe40003f24070 */
[C---:B------:R-:W-:Y:S02]  /*0d00*/  SEL R0, R4.reuse, RZ, P3 ;  /* 0x000000ff04007207 */ /* 0x040fe40001800000 */
[----:B------:R-:W-:-:S02]  /*0d10*/  ISETP.NE.AND P3, PT, R4, RZ, PT ;  /* 0x000000ff0400720c */ /* 0x000fc40003f65270 */
[----:B0-----:R-:W-:Y:S02]  /*0d20*/  IADD3 R4, P4, PT, R3, UR6, RZ ;  /* 0x0000000603047c10 */ /* 0x001fe4000ff9e0ff */
[----:B------:R-:W-:Y:S02]  /*0d30*/  SEL R6, R6, 0x1, P2 ;  /* 0x0000000106067807 */ /* 0x000fe40001000000 */
[----:B------:R-:W-:Y:S02]  /*0d40*/  SEL R3, R0, RZ, !P1 ;  /* 0x000000ff00037207 */ /* 0x000fe40004800000 */
[----:B------:R-:W-:Y:S02]  /*0d50*/  IADD3.X R5, PT, PT, R2, UR7, RZ, P4, !PT ;  /* 0x0000000702057c10 */ /* 0x000fe4000a7fe4ff */
[----:B------:R-:W-:-:S05]  /*0d60*/  @!P0 SEL R3, R6, R3, !P3 ;  /* 0x0000000306038207 */ /* 0x000fca0005800000 */
[----:B------:R-:W-:Y:S01]  /*0d70*/  STG.E desc[UR8][R4.64], R3 ;  /* 0x0000000304007986 */ /* 0x000fe2000c101908 */
[----:B------:R-:W-:Y:S05]  /*0d80*/  EXIT ;  /* 0x000000000000794d */ /* 0x000fea0003800000 */
        .weak           $__internal_0_$__cuda_sm20_rem_u16
        .type           $__internal_0_$__cuda_sm20_rem_u16,@function
        .size           $__internal_0_$__cuda_sm20_rem_u16,(.L_x_8 - $__internal_0_$__cuda_sm20_rem_u16)
$__internal_0_$__cuda_sm20_rem_u16:
[----:B------:R-:W0:Y:S01]  /*0d90*/  I2F.U16 R11, R10 ;  /* 0x0000000a000b7306 */ /* 0x000e220000101000 */
[----:B------:R-:W-:Y:S01]  /*0da0*/  IMAD.MOV.U32 R14, RZ, RZ, 0x4b800000 ;  /* 0x4b800000ff0e7424 */ /* 0x000fe200078e00ff */
[C---:B0-----:R-:W-:Y:S02]  /*0db0*/  FSETP.GEU.AND P1, PT, |R11|.reuse, 1.175494350822287508e-38, PT ;  /* 0x008000000b00780b */ /* 0x041fe40003f2e200 */
[----:B------:R-:W-:Y:S02]  /*0dc0*/  FSETP.GT.AND P0, PT, |R11|, 8.50705917302346158658e+37, PT ;  /* 0x7e8000000b00780b */ /* 0x000fe40003f04200 */
[----:B------:R-:W-:-:S04]  /*0dd0*/  FSEL R14, R14, 1, !P1 ;  /* 0x3f8000000e0e7808 */ /* 0x000fc80004800000 */
[----:B------:R-:W-:Y:S02]  /*0de0*/  FSEL R14, R14, 0.25, !P0 ;  /* 0x3e8000000e0e7808 */ /* 0x000fe40004000000 */
[----:B------:R-:W-:-:S03]  /*0df0*/  ISETP.NE.U32.AND P0, PT, R10, RZ, PT ;  /* 0x000000ff0a00720c */ /* 0x000fc60003f05070 */
[----:B------:R-:W-:Y:S02]  /*0e00*/  FMUL R15, R11, R14 ;  /* 0x0000000e0b0f7220 */ /* 0x000fe40000400000 */
[----:B------:R-:W-:Y:S08]  /*0e10*/  I2F.U16.RZ R11, R13 ;  /* 0x0000000d000b7306 */ /* 0x000ff0000010d000 */
[----:B------:R-:W0:Y:S02]  /*0e20*/  MUFU.RCP R15, R15 ;  /* 0x0000000f000f7308 */ /* 0x000e240000001000 */
[----:B0-----:R-:W-:-:S04]  /*0e30*/  FMUL R14, R14, R15 ;  /* 0x0000000f0e0e7220 */ /* 0x001fc80000400000 */
[----:B------:R-:W-:-:S04]  /*0e40*/  VIADD R14, R14, 0x2 ;  /* 0x000000020e0e7836 */ /* 0x000fc80000000000 */
[----:B------:R-:W-:-:S06]  /*0e50*/  FMUL.RZ R14, R11, R14 ;  /* 0x0000000e0b0e7220 */ /* 0x000fcc000040c000 */
[----:B------:R-:W0:Y:S02]  /*0e60*/  F2I.U32.TRUNC.NTZ R14, R14 ;  /* 0x0000000e000e7305 */ /* 0x000e24000020f000 */
[----:B0-----:R-:W-:-:S05]  /*0e70*/  LOP3.LUT R11, R14, 0xffff, RZ, 0xc0, !PT ;  /* 0x0000ffff0e0b7812 */ /* 0x001fca00078ec0ff */
[----:B------:R-:W-:-:S04]  /*0e80*/  IMAD.MOV R11, RZ, RZ, -R11 ;  /* 0x000000ffff0b7224 */ /* 0x000fc800078e0a0b */
[----:B------:R-:W-:Y:S02]  /*0e90*/  IMAD R16, R10, R11, R13 ;  /* 0x0000000b0a107224 */ /* 0x000fe400078e020d */
[----:B------:R-:W-:Y:S02]  /*0ea0*/  IMAD.MOV.U32 R10, RZ, RZ, R12 ;  /* 0x000000ffff0a7224 */ /* 0x000fe400078e000c */
[----:B------:R-:W-:Y:S02]  /*0eb0*/  IMAD.MOV.U32 R11, RZ, RZ, 0x0 ;  /* 0x00000000ff0b7424 */ /* 0x000fe400078e00ff */
[----:B------:R-:W-:Y:S02]  /*0ec0*/  @!P0 IMAD.MOV.U32 R16, RZ, RZ, -0x1 ;  /* 0xffffffffff108424 */ /* 0x000fe400078e00ff */
[----:B------:R-:W-:Y:S05]  /*0ed0*/  RET.REL.NODEC R10 `(_Z12life_kernel1PiS_iii) ;  /* 0xfffffff00a487950 */ /* 0x000fea0003c3ffff */
.L_x_4:
[----:B------:R-:W-:-:S00]  /*0ee0*/  BRA `(.L_x_4) ;  /* 0xfffffffc00fc7947 */ /* 0x000fc0000383ffff */
[----:B------:R-:W-:-:S00]  /*0ef0*/  NOP ;  /* 0x0000000000007918 */ /* 0x000fc00000000000 */
        /* <DEDUP_REMOVED lines=8> */
.L_x_8:


//--------------------- .text._Z12init_kernel1Piiii --------------------------
	.section	.text._Z12init_kernel1Piiii,"ax",@progbits
	.align	128
        .global         _Z12init_kernel1Piiii
        .type           _Z12init_kernel1Piiii,@function
        .size           _Z12init_kernel1Piiii,(.L_x_10 - _Z12init_kernel1Piiii)
        .other          _Z12init_kernel1Piiii,@"STO_CUDA_ENTRY STV_DEFAULT"
_Z12init_kernel1Piiii:
.text._Z12init_kernel1Piiii:
[----:B------:R-:W-:Y:S08]  /*0000*/  LDC R1, c[0x0][0x37c] ;  /* 0x0000df00ff017b82 */ /* 0x000ff00000000800 */
[----:B------:R-:W0:Y:S01]  /*0010*/  LDC R0, c[0x0][0x38c] ;  /* 0x0000e300ff007b82 */ /* 0x000e220000000800 */
[----:B------:R-:W1:Y:S01]  /*0020*/  S2R R13, SR_TID.Y ;  /* 0x00000000000d7919 */ /* 0x000e620000002200 */
[----:B------:R-:W2:Y:S01]  /*0030*/  LDCU UR5, c[0x0][0x390] ;  /* 0x00007200ff0577ac */ /* 0x000ea20008000800 */
[----:B------:R-:W3:Y:S01]  /*0040*/  S2R R3, SR_TID.X ;  /* 0x0000000000037919 */ /* 0x000ee20000002100 */
[----:B------:R-:W4:Y:S04]  /*0050*/  LDCU.64 UR8, c[0x0][0x380] ;  /* 0x00007000ff0877ac */ /* 0x000f280008000a00 */
[----:B------:R-:W5:Y:S08]  /*0060*/  LDC R2, c[0x0][0x388] ;  /* 0x0000e200ff027b82 */ /* 0x000f700000000800 */
[----:B------:R-:W1:Y:S01]  /*0070*/  S2UR UR4, SR_CTAID.Y ;  /* 0x00000000000479c3 */ /* 0x000e620000002600 */
[----:B0-----:R-:W-:-:S07]  /*0080*/  IABS R4, R0 ;  /* 0x0000000000047213 */ /* 0x001fce0000000000 */
[----:B------:R-:W1:Y:S01]  /*0090*/  LDC R12, c[0x0][0x364] ;  /* 0x0000d900ff0c7b82 */ /* 0x000e620000000800 */
[----:B------:R-:W-:Y:S01]  /*00a0*/  ISETP.NE.AND P3, PT, R0, RZ, PT ;  /* 0x000000ff0000720c */ /* 0x000fe20003f65270 */
[----:B------:R-:W0:Y:S01]  /*00b0*/  I2F.RP R11, R4 ;  /* 0x00000004000b7306 */ /* 0x000e220000209400 */
[----:B-----5:R-:W-:-:S07]  /*00c0*/  IABS R5, R2 ;  /* 0x0000000200057213 */ /* 0x020fce0000000000 */
[----:B------:R-:W5:Y:S08]  /*00d0*/  I2F.RP R10, R5 ;  /* 0x00000005000a7306 */ /* 0x000f700000209400 */
[----:B0-----:R-:W0:Y:S08]  /*00e0*/  MUFU.RCP R11, R11 ;  /* 0x0000000b000b7308 */ /* 0x001e300000001000 */
[----:B-----5:R-:W5:Y:S01]  /*00f0*/  MUFU.RCP R10, R10 ;  /* 0x0000000a000a7308 */ /* 0x020f620000001000 */
[----:B0-----:R-:W-:-:S02]  /*0100*/  VIADD R6, R11, 0xffffffe ;  /* 0x0ffffffe0b067836 */ /* 0x001fc40000000000 */
[----:B-1----:R-:W-:Y:S01]  /*0110*/  IMAD R11, R12, UR4, R13 ;  /* 0x000000040c0b7c24 */ /* 0x002fe2000f8e020d */
[----:B--2---:R-:W-:-:S04]  /*0120*/  USHF.R.S32.HI UR4, URZ, 0x1f, UR5 ;  /* 0x0000001fff047899 */ /* 0x004fc80008011405 */
[----:B------:R0:W1:Y:S01]  /*0130*/  F2I.FTZ.U32.TRUNC.NTZ R7, R6 ;  /* 0x0000000600077305 */ /* 0x000062000021f000 */
[----:B------:R-:W-:Y:S01]  /*0140*/  USHF.R.U32.HI UR6, URZ, 0x2, UR4 ;  /* 0x00000002ff067899 */ /* 0x000fe20008011604 */
[----:B-----5:R-:W-:Y:S01]  /*0150*/  VIADD R8, R10, 0xffffffe ;  /* 0x0ffffffe0a087836 */ /* 0x020fe20000000000 */
[----:B------:R-:W-:Y:S01]  /*0160*/  USHF.R.U64 UR4, UR5, 0x2, UR4 ;  /* 0x0000000205047899 */ /* 0x000fe20008001204 */
[----:B------:R-:W-:-:S04]  /*0170*/  IMAD.IADD R10, R11, 0x1, R0 ;  /* 0x000000010b0a7824 */ /* 0x000fc800078e0200 */
[----:B------:R2:W5:Y:S01]  /*0180*/  F2I.FTZ.U32.TRUNC.NTZ R9, R8 ;  /* 0x0000000800097305 */ /* 0x000562000021f000 */
[----:B0-----:R-:W-:Y:S02]  /*0190*/  HFMA2 R6, -RZ, RZ, 0, 0 ;  /* 0x00000000ff067431 */ /* 0x001fe400000001ff */
[----:B---3--:R-:W-:Y:S02]  /*01a0*/  IMAD.IADD R11, R3, 0x1, R2 ;  /* 0x00000001030b7824 */ /* 0x008fe400078e0202 */
[----:B-1----:R-:W-:-:S03]  /*01b0*/  IMAD.MOV R14, RZ, RZ, -R7 ;  /* 0x000000ffff0e7224 */ /* 0x002fc600078e0a07 */
[----:B------:R-:W-:Y:S01]  /*01c0*/  ISETP.GE.AND P2, PT, R11, RZ, PT ;  /* 0x000000ff0b00720c */ /* 0x000fe20003f46270 */
[----:B--2---:R-:W-:Y:S02]  /*01d0*/  IMAD.MOV.U32 R8, RZ, RZ, RZ ;  /* 0x000000ffff087224 */ /* 0x004fe400078e00ff */
[----:B------:R-:W-:Y:S01]  /*01e0*/  IMAD.MOV.U32 R13, RZ, RZ, R14 ;  /* 0x000000ffff0d7224 */ /* 0x000fe200078e000e */
[----:B------:R-:W-:-:S03]  /*01f0*/  IABS R14, R10 ;  /* 0x0000000a000e7213 */ /* 0x000fc60000000000 */
[----:B------:R-:W-:Y:S01]  /*0200*/  IMAD R13, R13, R4, RZ ;  /* 0x000000040d0d7224 */ /* 0x000fe200078e02ff */
[----:B-----5:R-:W-:-:S03]  /*0210*/  IADD3 R12, PT, PT, RZ, -R9, RZ ;  /* 0x80000009ff0c7210 */ /* 0x020fc60007ffe0ff */
[----:B------:R-:W-:-:S04]  /*0220*/  IMAD.HI.U32 R6, R7, R13, R6 ;  /* 0x0000000d07067227 */ /* 0x000fc800078e0006 */
[----:B------:R-:W-:Y:S02]  /*0230*/  IMAD.MOV.U32 R13, RZ, RZ, R14 ;  /* 0x000000ffff0d7224 */ /* 0x000fe400078e000e */
[----:B------:R-:W-:Y:S01]  /*0240*/  IMAD R7, R12, R5, RZ ;  /* 0x000000050c077224 */ /* 0x000fe200078e02ff */
[----:B------:R-:W-:Y:S01]  /*0250*/  IABS R12, R11 ;  /* 0x0000000b000c7213 */ /* 0x000fe20000000000 */
[----:B------:R-:W-:-:S04]  /*0260*/  IMAD.HI.U32 R6, R6, R13, RZ ;  /* 0x0000000d06067227 */ /* 0x000fc800078e00ff */
[----:B------:R-:W-:Y:S01]  /*0270*/  IMAD.HI.U32 R8, R9, R7, R8 ;  /* 0x0000000709087227 */ /* 0x000fe200078e0008 */
[----:B------:R-:W-:-:S03]  /*0280*/  MOV R9, R12 ;  /* 0x0000000c00097202 */ /* 0x000fc60000000f00 */
[----:B------:R-:W-:Y:S02]  /*0290*/  IMAD.MOV R6, RZ, RZ, -R6 ;  /* 0x000000ffff067224 */ /* 0x000fe400078e0a06 */
[----:B------:R-:W-:-:S04]  /*02a0*/  IMAD.HI.U32 R8, R8, R9, RZ ;  /* 0x0000000908087227 */ /* 0x000fc800078e00ff */
[----:B------:R-:W-:Y:S01]  /*02b0*/  IMAD R7, R4, R6, R13 ;  /* 0x0000000604077224 */ /* 0x000fe200078e020d */
[----:B------:R-:W-:Y:S01]  /*02c0*/  LOP3.LUT R6, R3, 0xffff, RZ, 0xc0, !PT ;  /* 0x0000ffff03067812 */ /* 0x000fe200078ec0ff */
[----:B------:R-:W-:-:S03]  /*02d0*/  IMAD.MOV R8, RZ, RZ, -R8 ;  /* 0x000000ffff087224 */ /* 0x000fc600078e0a08 */
[----:B------:R-:W-:Y:S01]  /*02e0*/  ISETP.GT.U32.AND P1, PT, R4, R7, PT ;  /* 0x000000070400720c */ /* 0x000fe20003f24070 */
[----:B------:R-:W-:Y:S02]  /*02f0*/  IMAD R8, R5, R8, R9 ;  /* 0x0000000805087224 */ /* 0x000fe400078e0209 */
[----:B------:R-:W-:-:S03]  /*0300*/  IMAD R6, R6, 0x5556, RZ ;  /* 0x0000555606067824 */ /* 0x000fc600078e02ff */
[----:B------:R-:W-:Y:S02]  /*0310*/  ISETP.GT.U32.AND P0, PT, R5, R8, PT ;  /* 0x000000080500720c */ /* 0x000fe40003f04070 */
[----:B------:R-:W-:-:S04]  /*0320*/  SHF.R.U32.HI R6, RZ, 0x10, R6 ;  /* 0x00000010ff067819 */ /* 0x000fc80000011606 */
[----:B------:R-:W-:Y:S02]  /*0330*/  PRMT R6, R6, 0x9910, RZ ;  /* 0x0000991006067816 */ /* 0x000fe400000000ff */
[----:B------:R-:W-:Y:S02]  /*0340*/  @!P1 IADD3 R7, PT, PT, R7, -R4, RZ ;  /* 0x8000000407079210 */ /* 0x000fe40007ffe0ff */
[----:B------:R-:W-:Y:S01]  /*0350*/  ISETP.GE.AND P1, PT, R10, RZ, PT ;  /* 0x000000ff0a00720c */ /* 0x000fe20003f26270 */
[----:B------:R-:W-:Y:S01]  /*0360*/  IMAD R6, R6, 0x3, RZ ;  /* 0x0000000306067824 */ /* 0x000fe200078e02ff */
[----:B------:R-:W-:Y:S01]  /*0370*/  ISETP.GT.U32.AND P4, PT, R4, R7, PT ;  /* 0x000000070400720c */ /* 0x000fe20003f84070 */
[----:B------:R-:W-:-:S05]  /*0380*/  @!P0 IMAD.IADD R8, R8, 0x1, -R5 ;  /* 0x0000000108088824 */ /* 0x000fca00078e0a05 */
[----:B------:R-:W-:-:S07]  /*0390*/  ISETP.GT.U32.AND P0, PT, R5, R8, PT ;  /* 0x000000080500720c */ /* 0x000fce0003f04070 */
[----:B------:R-:W-:Y:S01]  /*03a0*/  @!P4 IMAD.IADD R7, R7, 0x1, -R4 ;  /* 0x000000010707c824 */ /* 0x000fe200078e0a04 */
[----:B------:R-:W-:Y:S01]  /*03b0*/  ISETP.NE.AND P4, PT, R2, RZ, PT ;  /* 0x000000ff0200720c */ /* 0x000fe20003f85270 */
[----:B------:R-:W-:Y:S02]  /*03c0*/  IMAD.MOV R4, RZ, RZ, -R6 ;  /* 0x000000ffff047224 */ /* 0x000fe400078e0a06 */
[----:B------:R-:W-:Y:S01]  /*03d0*/  @!P1 IMAD.MOV R7, RZ, RZ, -R7 ;  /* 0x000000ffff079224 */ /* 0x000fe200078e0a07 */
[----:B------:R-:W-:Y:S02]  /*03e0*/  @!P3 LOP3.LUT R7, RZ, R0, RZ, 0x33, !PT ;  /* 0x00000000ff07b212 */ /* 0x000fe400078e33ff */
[----:B------:R-:W-:Y:S02]  /*03f0*/  PRMT R4, R4, 0x7710, RZ ;  /* 0x0000771004047816 */ /* 0x000fe400000000ff */
[----:B------:R-:W-:Y:S01]  /*0400*/  @!P0 IADD3 R8, PT, PT, R8, -R5, RZ ;  /* 0x8000000508088210 */ /* 0x000fe20007ffe0ff */
[----:B------:R-:W-:Y:S01]  /*0410*/  IMAD R5, R7, UR6, RZ ;  /* 0x0000000607057c24 */ /* 0x000fe2000f8e02ff */
[----:B------:R-:W-:Y:S01]  /*0420*/  SHF.R.S32.HI R0, RZ, 0x1f, R7 ;  /* 0x0000001fff007819 */ /* 0x000fe20000011407 */
[----:B------:R-:W-:Y:S01]  /*0430*/  IMAD.IADD R4, R4, 0x1, R3 ;  /* 0x0000000104047824 */ /* 0x000fe200078e0203 */
[----:B------:R-:W-:Y:S01]  /*0440*/  @!P2 IADD3 R8, PT, PT, -R8, RZ, RZ ;  /* 0x000000ff0808a210 */ /* 0x000fe20007ffe1ff */
[----:B------:R-:W0:Y:S01]  /*0450*/  LDCU.64 UR6, c[0x0][0x358] ;  /* 0x00006b00ff0677ac */ /* 0x000e220008000a00 */
[----:B------:R-:W-:Y:S01]  /*0460*/  @!P4 LOP3.LUT R8, RZ, R2, RZ, 0x33, !PT ;  /* 0x00000002ff08c212 */ /* 0x000fe200078e33ff */
[----:B------:R-:W-:Y:S01]  /*0470*/  IMAD R5, R0, UR4, R5 ;  /* 0x0000000400057c24 */ /* 0x000fe2000f8e0205 */
[----:B------:R-:W-:-:S02]  /*0480*/  PRMT R2, R4, 0x9910, RZ ;  /* 0x0000991004027816 */ /* 0x000fc400000000ff */
[----:B------:R-:W-:-:S03]  /*0490*/  SHF.R.S32.HI R3, RZ, 0x1f, R8 ;  /* 0x0000001fff037819 */ /* 0x000fc60000011408 */
[----:B------:R-:W-:Y:S01]  /*04a0*/  IMAD.MOV.U32 R0, RZ, RZ, R2 ;  /* 0x000000ffff007224 */ /* 0x000fe200078e0002 */
[----:B------:R-:W-:-:S04]  /*04b0*/  MOV R2, R8 ;  /* 0x0000000800027202 */ /* 0x000fc80000000f00 */
[----:B------:R-:W-:Y:S01]  /*04c0*/  ISETP.NE.AND P0, PT, R0, 0x2, PT ;  /* 0x000000020000780c */ /* 0x000fe20003f05270 */
[----:B------:R-:W-:Y:S01]  /*04d0*/  IMAD.WIDE.U32 R2, R7, UR4, R2 ;  /* 0x0000000407027c25 */ /* 0x000fe2000f8e0002 */
[----:B------:R-:W-:-:S03]  /*04e0*/  LOP3.LUT R0, R4, 0x1, RZ, 0x3c, !PT ;  /* 0x0000000104007812 */ /* 0x000fc600078e3cff */
[----:B------:R-:W-:Y:S01]  /*04f0*/  IMAD.IADD R3, R3, 0x1, R5 ;  /* 0x0000000103037824 */ /* 0x000fe200078e0205 */
[----:B----4-:R-:W-:Y:S02]  /*0500*/  LEA R4, P1, R2, UR8, 0x2 ;  /* 0x0000000802047c11 */ /* 0x010fe4000f8210ff */
[----:B------:R-:W-:Y:S02]  /*0510*/  SEL R0, R0, 0x2, P0 ;  /* 0x0000000200007807 */ /* 0x000fe40000000000 */
[----:B------:R-:W-:Y:S02]  /*0520*/  LEA.HI.X R5, R2, UR9, R3, 0x2, P1 ;  /* 0x0000000902057c11 */ /* 0x000fe400088f1403 */
[----:B------:R-:W-:-:S05]  /*0530*/  LOP3.LUT R3, R0, 0xffff, RZ, 0xc0, !PT ;  /* 0x0000ffff00037812 */ /* 0x000fca00078ec0ff */
[----:B0-----:R-:W-:Y:S01]  /*0540*/  STG.E desc[UR6][R4.64], R3 ;  /* 0x0000000304007986 */ /* 0x001fe2000c101906 */
[----:B------:R-:W-:Y:S05]  /*0550*/  EXIT ;  /* 0x000000000000794d */ /* 0x000fea0003800000 */
.L_x_5:
        /* <DEDUP_REMOVED lines=10> */
.L_x_10:


//--------------------- .text._Z12life_kernel0PiS_iii --------------------------
	.section	.text._Z12life_kernel0PiS_iii,"ax",@progbits
	.align	128
        .global         _Z12life_kernel0PiS_iii
        .type           _Z12life_kernel0PiS_iii,@function
        .size           _Z12life_kernel0PiS_iii,(.L_x_11 - _Z12life_kernel0PiS_iii)
        .other          _Z12life_kernel0PiS_iii,@"STO_CUDA_ENTRY STV_DEFAULT"
_Z12life_kernel0PiS_iii:
.text._Z12life_kernel0PiS_iii:
[----:B------:R-:W-:Y:S08]  /*0000*/  LDC R1, c[0x0][0x37c] ;  /* 0x0000df00ff017b82 */ /* 0x000ff00000000800 */
[----:B------:R-:W0:Y:S01]  /*0010*/  LDC.64 R2, c[0x0][0x390] ;  /* 0x0000e400ff027b82 */ /* 0x000e220000000a00 */
[----:B------:R-:W1:Y:S01]  /*0020*/  S2R R14, SR_TID.X ;  /* 0x00000000000e7919 */ /* 0x000e620000002100 */
[----:B------:R-:W2:Y:S06]  /*0030*/  LDCU.64 UR8, c[0x0][0x380] ;  /* 0x00007000ff0877ac */ /* 0x000eac0008000a00 */
[----:B------:R-:W3:Y:S08]  /*0040*/  S2UR UR5, SR_CTAID.Y ;  /* 0x00000000000579c3 */ /* 0x000ef00000002600 */
[----:B------:R-:W1:Y:S01]  /*0050*/  S2UR UR4, SR_CTAID.X ;  /* 0x00000000000479c3 */ /* 0x000e620000002500 */
[----:B0-----:R-:W-:-:S07]  /*0060*/  IABS R0, R3 ;  /* 0x0000000300007213 */ /* 0x001fce0000000000 */
[----:B------:R-:W1:Y:S01]  /*0070*/  LDC R13, c[0x0][0x360] ;  /* 0x0000d800ff0d7b82 */ /* 0x000e620000000800 */
[----:B------:R-:W-:Y:S01]  /*0080*/  IABS R9, R2 ;  /* 0x0000000200097213 */ /* 0x000fe20000000000 */
[----:B------:R-:W0:Y:S01]  /*0090*/  I2F.RP R4, R0 ;  /* 0x0000000000047306 */ /* 0x000e220000209400 */
[----:B---3--:R-:W-:Y:S01]  /*00a0*/  VIADD R6, R3, UR5 ;  /* 0x0000000503067c36 */ /* 0x008fe20008000000 */
[----:B------:R-:W3:Y:S06]  /*00b0*/  LDCU UR5, c[0x0][0x398] ;  /* 0x00007300ff0577ac */ /* 0x000eec0008000800 */
[----:B------:R-:W4:Y:S01]  /*00c0*/  I2F.RP R8, R9 ;  /* 0x0000000900087306 */ /* 0x000f220000209400 */
[----:B------:R-:W-:Y:S01]  /*00d0*/  VIADD R7, R6, 0xffffffff ;  /* 0xffffffff06077836 */ /* 0x000fe20000000000 */
[----:B------:R-:W-:-:S02]  /*00e0*/  IABS R17, R6 ;  /* 0x0000000600117213 */ /* 0x000fc40000000000 */
[----:B------:R-:W-:Y:S02]  /*00f0*/  ISETP.GE.AND P4, PT, R6, RZ, PT ;  /* 0x000000ff0600720c */ /* 0x000fe40003f86270 */
[----:B------:R-:W-:Y:S02]  /*0100*/  IABS R16, R7 ;  /* 0x0000000700107213 */ /* 0x000fe40000000000 */
[----:B0-----:R-:W0:Y:S01]  /*0110*/  MUFU.RCP R4, R4 ;  /* 0x0000000400047308 */ /* 0x001e220000001000 */
[----:B------:R-:W-:-:S07]  /*0120*/  ISETP.GE.AND P1, PT, R7, RZ, PT ;  /* 0x000000ff0700720c */ /* 0x000fce0003f26270 */
[----:B----4-:R-:W4:Y:S01]  /*0130*/  MUFU.RCP R8, R8 ;  /* 0x0000000800087308 */ /* 0x010f220000001000 */
[----:B0-----:R-:W-:-:S07]  /*0140*/  VIADD R10, R4, 0xffffffe ;  /* 0x0ffffffe040a7836 */ /* 0x001fce0000000000 */
[----:B------:R0:W5:Y:S01]  /*0150*/  F2I.FTZ.U32.TRUNC.NTZ R11, R10 ;  /* 0x0000000a000b7305 */ /* 0x000162000021f000 */
[----:B----4-:R-:W-:Y:S02]  /*0160*/  VIADD R4, R8, 0xffffffe ;  /* 0x0ffffffe08047836 */ /* 0x010fe40000000000 */
[----:B------:R-:W-:-:S05]  /*0170*/  VIADD R8, R6, 0x1 ;  /* 0x0000000106087836 */ /* 0x000fca0000000000 */
[----:B------:R-:W4:Y:S01]  /*0180*/  F2I.FTZ.U32.TRUNC.NTZ R5, R4 ;  /* 0x0000000400057305 */ /* 0x000f22000021f000 */
[----:B0-----:R-:W-:Y:S01]  /*0190*/  IMAD.MOV.U32 R10, RZ, RZ, RZ ;  /* 0x000000ffff0a7224 */ /* 0x001fe200078e00ff */
[----:B------:R-:W-:Y:S01]  /*01a0*/  IABS R19, R8 ;  /* 0x0000000800137213 */ /* 0x000fe20000000000 */
[----:B-----5:R-:W-:-:S04]  /*01b0*/  IMAD.MOV R15, RZ, RZ, -R11 ;  /* 0x000000ffff0f7224 */ /* 0x020fc800078e0a0b */
[----:B------:R-:W-:-:S04]  /*01c0*/  IMAD R15, R15, R0, RZ ;  /* 0x000000000f0f7224 */ /* 0x000fc800078e02ff */
[----:B------:R-:W-:-:S04]  /*01d0*/  IMAD.HI.U32 R12, R11, R15, R10 ;  /* 0x0000000f0b0c7227 */ /* 0x000fc800078e000a */
[----:B------:R-:W-:Y:S02]  /*01e0*/  IMAD.MOV.U32 R15, RZ, RZ, R16 ;  /* 0x000000ffff0f7224 */ /* 0x000fe400078e0010 */
[----:B-1----:R-:W-:Y:S01]  /*01f0*/  IMAD R11, R13, UR4, R14 ;  /* 0x000000040d0b7c24 */ /* 0x002fe2000f8e020e */
[----:B---3--:R-:W-:Y:S01]  /*0200*/  USHF.R.S32.HI UR4, URZ, 0x1f, UR5 ;  /* 0x0000001fff047899 */ /* 0x008fe20008011405 */
[----:B------:R-:W-:-:S03]  /*0210*/  IMAD.HI.U32 R13, R12, R15, RZ ;  /* 0x0000000f0c0d7227 */ /* 0x000fc600078e00ff */
[----:B------:R-:W-:Y:S01]  /*0220*/  USHF.R.U32.HI UR6, URZ, 0x2, UR4 ;  /* 0x00000002ff067899 */ /* 0x000fe20008011604 */
[----:B------:R-:W-:Y:S01]  /*0230*/  IMAD.MOV R13, RZ, RZ, -R13 ;  /* 0x000000ffff0d7224 */ /* 0x000fe200078e0a0d */
[----:B------:R-:W-:Y:S01]  /*0240*/  USHF.R.U64 UR4, UR5, 0x2, UR4 ;  /* 0x0000000205047899 */ /* 0x000fe20008001204 */
[----:B----4-:R-:W-:Y:S02]  /*0250*/  IMAD.MOV R4, RZ, RZ, -R5 ;  /* 0x000000ffff047224 */ /* 0x010fe400078e0a05 */
[----:B------:R-:W-:Y:S02]  /*0260*/  IMAD.IADD R10, R11, 0x1, R2 ;  /* 0x000000010b0a7824 */ /* 0x000fe400078e0202 */
[----:B------:R-:W-:Y:S02]  /*0270*/  IMAD R11, R0, R13, R15 ;  /* 0x0000000d000b7224 */ /* 0x000fe400078e020f */
[----:B------:R-:W-:Y:S01]  /*0280*/  IMAD R15, R4, R9, RZ ;  /* 0x00000009040f7224 */ /* 0x000fe200078e02ff */
[----:B------:R-:W-:Y:S01]  /*0290*/  IADD3 R16, PT, PT, R10, -0x1, RZ ;  /* 0xffffffff0a107810 */ /* 0x000fe20007ffe0ff */
[----:B------:R-:W-:Y:S01]  /*02a0*/  IMAD.HI.U32 R13, R12, R17, RZ ;  /* 0x000000110c0d7227 */ /* 0x000fe200078e00ff */
[----:B------:R-:W-:-:S02]  /*02b0*/  ISETP.GT.U32.AND P0, PT, R0, R11, PT ;  /* 0x0000000b0000720c */ /* 0x000fc40003f04070 */
[----:B------:R-:W-:Y:S01]  /*02c0*/  IABS R14, R16 ;  /* 0x00000010000e7213 */ /* 0x000fe20000000000 */
[----:B------:R-:W-:Y:S01]  /*02d0*/  IMAD.MOV.U32 R4, RZ, RZ, RZ ;  /* 0x000000ffff047224 */ /* 0x000fe200078e00ff */
[----:B------:R-:W-:Y:S01]  /*02e0*/  ISETP.GE.AND P3, PT, R10, RZ, PT ;  /* 0x000000ff0a00720c */ /* 0x000fe20003f66270 */
[----:B------:R-:W-:-:S04]  /*02f0*/  IMAD.HI.U32 R12, R12, R19, RZ ;  /* 0x000000130c0c7227 */ /* 0x000fc800078e00ff */
[----:B------:R-:W-:Y:S02]  /*0300*/  IMAD.MOV R13, RZ, RZ, -R13 ;  /* 0x000000ffff0d7224 */ /* 0x000fe400078e0a0d */
[----:B------:R-:W-:-:S04]  /*0310*/  IMAD.HI.U32 R4, R5, R15, R4 ;  /* 0x0000000f05047227 */ /* 0x000fc800078e0004 */
[----:B------:R-:W-:Y:S02]  /*0320*/  IMAD.MOV R15, RZ, RZ, -R12 ;  /* 0x000000ffff0f7224 */ /* 0x000fe400078e0a0c */
[C---:B------:R-:W-:Y:S02]  /*0330*/  IMAD R5, R0.reuse, R13, R17 ;  /* 0x0000000d00057224 */ /* 0x040fe400078e0211 */
[----:B------:R-:W-:Y:S02]  /*0340*/  IMAD R13, R0, R15, R19 ;  /* 0x0000000f000d7224 */ /* 0x000fe400078e0213 */
[----:B------:R-:W-:Y:S01]  /*0350*/  IMAD.HI.U32 R12, R4, R14, RZ ;  /* 0x0000000e040c7227 */ /* 0x000fe200078e00ff */
[C---:B------:R-:W-:Y:S02]  /*0360*/  ISETP.GT.U32.AND P5, PT, R0.reuse, R5, PT ;  /* 0x000000050000720c */ /* 0x040fe40003fa4070 */
[----:B------:R-:W-:Y:S01]  /*0370*/  ISETP.GT.U32.AND P6, PT, R0, R13, PT ;  /* 0x0000000d0000720c */ /* 0x000fe20003fc4070 */
[----:B------:R-:W-:-:S02]  /*0380*/  IMAD.MOV R12, RZ, RZ, -R12 ;  /* 0x000000ffff0c7224 */ /* 0x000fc400078e0a0c */
[----:B------:R-:W-:Y:S02]  /*0390*/  @!P0 IMAD.IADD R11, R11, 0x1, -R0 ;  /* 0x000000010b0b8824 */ /* 0x000fe400078e0a00 */
[----:B------:R-:W-:Y:S02]  /*03a0*/  IMAD R12, R9, R12, R14 ;  /* 0x0000000c090c7224 */ /* 0x000fe400078e020e */
[----:B------:R-:W-:Y:S01]  /*03b0*/  VIADD R15, R10, 0x1 ;  /* 0x000000010a0f7836 */ /* 0x000fe20000000000 */
[C---:B------:R-:W-:Y:S02]  /*03c0*/  ISETP.GT.U32.AND P2, PT, R0.reuse, R11, PT ;  /* 0x0000000b0000720c */ /* 0x040fe40003f44070 */
[----:B------:R-:W-:Y:S01]  /*03d0*/  IABS R10, R10 ;  /* 0x0000000a000a7213 */ /* 0x000fe20000000000 */
[--C-:B------:R-:W-:Y:S01]  /*03e0*/  @!P5 IMAD.IADD R5, R5, 0x1, -R0.reuse ;  /* 0x000000010505d824 */ /* 0x100fe200078e0a00 */
[----:B------:R-:W-:Y:S01]  /*03f0*/  ISETP.GT.U32.AND P0, PT, R9, R12, PT ;  /* 0x0000000c0900720c */ /* 0x000fe20003f04070 */
[----:B------:R-:W-:Y:S01]  /*0400*/  @!P6 IMAD.IADD R13, R13, 0x1, -R0 ;  /* 0x000000010d0de824 */ /* 0x000fe200078e0a00 */
[----:B------:R-:W-:Y:S01]  /*0410*/  IABS R14, R15 ;  /* 0x0000000f000e7213 */ /* 0x000fe20000000000 */
[----:B------:R-:W-:Y:S01]  /*0420*/  IMAD.MOV.U32 R7, RZ, RZ, R10 ;  /* 0x000000ffff077224 */ /* 0x000fe200078e000a */
[----:B------:R-:W-:-:S02]  /*0430*/  ISETP.GT.U32.AND P6, PT, R0, R5, PT ;  /* 0x000000050000720c */ /* 0x000fc40003fc4070 */
[----:B------:R-:W-:Y:S01]  /*0440*/  ISETP.GT.U32.AND P5, PT, R0, R13, PT ;  /* 0x0000000d0000720c */ /* 0x000fe20003fa4070 */
[----:B------:R-:W-:-:S04]  /*0450*/  IMAD.HI.U32 R6, R4, R7, RZ ;  /* 0x0000000704067227 */ /* 0x000fc800078e00ff */
[----:B------:R-:W-:Y:S02]  /*0460*/  IMAD.HI.U32 R4, R4, R14, RZ ;  /* 0x0000000e04047227 */ /* 0x000fe400078e00ff */
[----:B------:R-:W-:Y:S02]  /*0470*/  @!P0 IADD3 R12, PT, PT, R12, -R9, RZ ;  /* 0x800000090c0c8210 */ /* 0x000fe40007ffe0ff */
[----:B------:R-:W-:Y:S01]  /*0480*/  @!P2 IMAD.IADD R11, R11, 0x1, -R0 ;  /* 0x000000010b0ba824 */ /* 0x000fe200078e0a00 */
[----:B------:R-:W-:Y:S01]  /*0490*/  ISETP.GE.AND P2, PT, R8, RZ, PT ;  /* 0x000000ff0800720c */ /* 0x000fe20003f46270 */
[----:B------:R-:W-:Y:S01]  /*04a0*/  IMAD.MOV R6, RZ, RZ, -R6 ;  /* 0x000000ffff067224 */ /* 0x000fe200078e0a06 */
[----:B------:R-:W-:Y:S01]  /*04b0*/  ISETP.GE.AND P0, PT, R16, RZ, PT ;  /* 0x000000ff1000720c */ /* 0x000fe20003f06270 */
[----:B------:R-:W-:Y:S02]  /*04c0*/  IMAD.MOV R4, RZ, RZ, -R4 ;  /* 0x000000ffff047224 */ /* 0x000fe400078e0a04 */
[----:B------:R-:W-:Y:S01]  /*04d0*/  @!P6 IMAD.IADD R5, R5, 0x1, -R0 ;  /* 0x000000010505e824 */ /* 0x000fe200078e0a00 */
[C---:B------:R-:W-:Y:S01]  /*04e0*/  ISETP.GT.U32.AND P6, PT, R9.reuse, R12, PT ;  /* 0x0000000c0900720c */ /* 0x040fe20003fc4070 */
[----:B------:R-:W-:-:S02]  /*04f0*/  IMAD R8, R9, R6, R7 ;  /* 0x0000000609087224 */ /* 0x000fc400078e0207 */
[----:B------:R-:W-:Y:S01]  /*0500*/  @!P1 IMAD.MOV R11, RZ, RZ, -R11 ;  /* 0x000000ffff0b9224 */ /* 0x000fe200078e0a0b */
[----:B------:R-:W-:Y:S01]  /*0510*/  ISETP.GE.AND P1, PT, R15, RZ, PT ;  /* 0x000000ff0f00720c */ /* 0x000fe20003f26270 */
[----:B------:R-:W-:Y:S01]  /*0520*/  IMAD R14, R9, R4, R14 ;  /* 0x00000004090e7224 */ /* 0x000fe200078e020e */
[----:B------:R-:W-:Y:S01]  /*0530*/  LOP3.LUT R4, RZ, R3, RZ, 0x33, !PT ;  /* 0x00000003ff047212 */ /* 0x000fe200078e33ff */
[----:B------:R-:W-:Y:S01]  /*0540*/  @!P5 IMAD.IADD R13, R13, 0x1, -R0 ;  /* 0x000000010d0dd824 */ /* 0x000fe200078e0a00 */
[----:B------:R-:W-:Y:S01]  /*0550*/  ISETP.NE.AND P5, PT, R3, RZ, PT ;  /* 0x000000ff0300720c */ /* 0x000fe20003fa5270 */
[----:B------:R-:W-:Y:S01]  /*0560*/  @!P4 IMAD.MOV R5, RZ, RZ, -R5 ;  /* 0x000000ffff05c224 */ /* 0x000fe200078e0a05 */
[----:B------:R-:W-:Y:S01]  /*0570*/  ISETP.GT.U32.AND P4, PT, R9, R8, PT ;  /* 0x000000080900720c */ /* 0x000fe20003f84070 */
[----:B------:R-:W-:Y:S01]  /*0580*/  @!P2 IMAD.MOV R13, RZ, RZ, -R13 ;  /* 0x000000ffff0da224 */ /* 0x000fe200078e0a0d */
[----:B------:R-:W-:Y:S01]  /*0590*/  SEL R6, R4, R11, !P5 ;  /* 0x0000000b04067207 */ /* 0x000fe20006800000 */
[----:B------:R-:W-:Y:S01]  /*05a0*/  @!P6 IMAD.IADD R12, R12, 0x1, -R9 ;  /* 0x000000010c0ce824 */ /* 0x000fe200078e0a09 */
[----:B------:R-:W-:-:S02]  /*05b0*/  SEL R3, R4, R5, !P5 ;  /* 0x0000000504037207 */ /* 0x000fc40006800000 */
[----:B------:R-:W-:Y:S01]  /*05c0*/  SHF.R.S32.HI R0, RZ, 0x1f, R6 ;  /* 0x0000001fff007819 */ /* 0x000fe20000011406 */
[----:B------:R-:W-:Y:S01]  /*05d0*/  IMAD R5, R6, UR6, RZ ;  /* 0x0000000606057c24 */ /* 0x000fe2000f8e02ff */
[----:B------:R-:W-:Y:S01]  /*05e0*/  SEL R4, R4, R13, !P5 ;  /* 0x0000000d04047207 */ /* 0x000fe20006800000 */
[----:B------:R-:W-:Y:S01]  /*05f0*/  @!P0 IMAD.MOV R12, RZ, RZ, -R12 ;  /* 0x000000ffff0c8224 */ /* 0x000fe200078e0a0c */
[----:B------:R-:W-:Y:S01]  /*0600*/  ISETP.GT.U32.AND P5, PT, R9, R14, PT ;  /* 0x0000000e0900720c */ /* 0x000fe20003fa4070 */
[----:B------:R-:W-:Y:S01]  /*0610*/  IMAD R13, R0, UR4, R5 ;  /* 0x00000004000d7c24 */ /* 0x000fe2000f8e0205 */
[----:B------:R-:W-:Y:S01]  /*0620*/  SHF.R.S32.HI R0, RZ, 0x1f, R3 ;  /* 0x0000001fff007819 */ /* 0x000fe20000011403 */
[----:B------:R-:W-:Y:S01]  /*0630*/  @!P4 IMAD.IADD R8, R8, 0x1, -R9 ;  /* 0x000000010808c824 */ /* 0x000fe200078e0a09 */
[----:B------:R-:W-:Y:S01]  /*0640*/  ISETP.NE.AND P2, PT, R2, RZ, PT ;  /* 0x000000ff0200720c */ /* 0x000fe20003f45270 */
[C---:B------:R-:W-:Y:S01]  /*0650*/  IMAD R7, R3.reuse, UR6, RZ ;  /* 0x0000000603077c24 */ /* 0x040fe2000f8e02ff */
[----:B------:R-:W-:Y:S01]  /*0660*/  LOP3.LUT R15, RZ, R2, RZ, 0x33, !PT ;  /* 0x00000002ff0f7212 */ /* 0x000fe200078e33ff */
[----:B------:R-:W-:Y:S01]  /*0670*/  IMAD.WIDE.U32 R2, R3, UR4, RZ ;  /* 0x0000000403027c25 */ /* 0x000fe2000f8e00ff */
[----:B------:R-:W-:-:S02]  /*0680*/  ISETP.GT.U32.AND P0, PT, R9, R8, PT ;  /* 0x000000080900720c */ /* 0x000fc40003f04070 */
[----:B------:R-:W-:Y:S01]  /*0690*/  SEL R21, R15, R12, !P2 ;  /* 0x0000000c0f157207 */ /* 0x000fe20005000000 */
[----:B------:R-:W-:Y:S01]  /*06a0*/  IMAD R7, R0, UR4, R7 ;  /* 0x0000000400077c24 */ /* 0x000fe2000f8e0207 */
[----:B------:R-:W-:Y:S01]  /*06b0*/  SHF.R.S32.HI R5, RZ, 0x1f, R4 ;  /* 0x0000001fff057819 */ /* 0x000fe20000011404 */
[----:B------:R-:W-:Y:S01]  /*06c0*/  IMAD R10, R4, UR6, RZ ;  /* 0x00000006040a7c24 */ /* 0x000fe2000f8e02ff */
[----:B------:R-:W-:Y:S01]  /*06d0*/  SHF.R.S32.HI R12, RZ, 0x1f, R21 ;  /* 0x0000001fff0c7819 */ /* 0x000fe20000011415 */
[--C-:B------:R-:W-:Y:S01]  /*06e0*/  @!P5 IMAD.IADD R14, R14, 0x1, -R9.reuse ;  /* 0x000000010e0ed824 */ /* 0x100fe200078e0a09 */
[----:B------:R-:W-:Y:S01]  /*06f0*/  IADD3 R11, P4, PT, R21, R2, RZ ;  /* 0x00000002150b7210 */ /* 0x000fe20007f9e0ff */
[----:B------:R-:W-:Y:S01]  /*0700*/  IMAD R19, R5, UR4, R10 ;  /* 0x0000000405137c24 */ /* 0x000fe2000f8e020a */
[----:B------:R-:W-:Y:S01]  /*0710*/  IADD3 R0, PT, PT, R3, R7, RZ ;  /* 0x0000000703007210 */ /* 0x000fe20007ffe0ff */
[----:B------:R-:W-:Y:S01]  /*0720*/  IMAD.WIDE.U32 R6, R6, UR4, RZ ;  /* 0x0000000406067c25 */ /* 0x000fe2000f8e00ff */
[----:B--2---:R-:W-:Y:S01]  /*0730*/  LEA R10, P5, R11, UR8, 0x2 ;  /* 0x000000080b0a7c11 */ /* 0x004fe2000f8a10ff */
[----:B------:R-:W0:Y:S02]  /*0740*/  LDCU.64 UR6, c[0x0][0x358] ;  /* 0x00006b00ff0677ac */ /* 0x000e240008000a00 */
[----:B------:R-:W-:Y:S01]  /*0750*/  IMAD.X R16, R12, 0x1, R0, P4 ;  /* 0x000000010c107824 */ /* 0x000fe200020e0600 */
[----:B------:R-:W-:Y:S01]  /*0760*/  ISETP.GT.U32.AND P4, PT, R9, R14, PT ;  /* 0x0000000e0900720c */ /* 0x000fe20003f84070 */
[----:B------:R-:W-:Y:S01]  /*0770*/  IMAD.WIDE.U32 R4, R4, UR4, RZ ;  /* 0x0000000404047c25 */ /* 0x000fe2000f8e00ff */
[----:B------:R-:W1:Y:S02]  /*0780*/  LDCU.64 UR4, c[0x0][0x388] ;  /* 0x00007100ff0477ac */ /* 0x000e640008000a00 */
[----:B------:R-:W-:Y:S01]  /*0790*/  LEA.HI.X R11, R11, UR9, R16, 0x2, P5 ;  /* 0x000000090b0b7c11 */ /* 0x000fe2000a8f1410 */
[----:B------:R-:W-:Y:S01]  /*07a0*/  @!P0 IMAD.IADD R8, R8, 0x1, -R9 ;  /* 0x0000000108088824 */ /* 0x000fe200078e0a09 */
[----:B------:R-:W-:Y:S01]  /*07b0*/  IADD3 R17, P0, PT, R21, R6, RZ ;  /* 0x0000000615117210 */ /* 0x000fe20007f1e0ff */
[----:B------:R-:W-:Y:S01]  /*07c0*/  IMAD.IADD R7, R7, 0x1, R13 ;  /* 0x0000000107077824 */ /* 0x000fe200078e020d */
[----:B------:R-:W-:Y:S01]  /*07d0*/  IADD3 R13, P5, PT, R21, R4, RZ ;  /* 0x00000004150d7210 */ /* 0x000fe20007fbe0ff */
[----:B------:R-:W-:-:S02]  /*07e0*/  IMAD.IADD R3, R5, 0x1, R19 ;  /* 0x0000000105037824 */ /* 0x000fc400078e0213 */
[----:B------:R-:W-:Y:S02]  /*07f0*/  IMAD.MOV.U32 R18, RZ, RZ, R8 ;  /* 0x000000ffff127224 */ /* 0x000fe400078e0008 */
[C---:B------:R-:W-:Y:S01]  /*0800*/  IMAD.X R20, R12.reuse, 0x1, R7, P0 ;  /* 0x000000010c147824 */ /* 0x040fe200000e0607 */
[----:B------:R-:W-:Y:S01]  /*0810*/  LEA R16, P0, R17, UR8, 0x2 ;  /* 0x0000000811107c11 */ /* 0x000fe2000f8010ff */
[----:B------:R-:W-:Y:S01]  /*0820*/  IMAD.X R12, R12, 0x1, R3, P5 ;  /* 0x000000010c0c7824 */ /* 0x000fe200028e0603 */
[C---:B------:R-:W-:Y:S01]  /*0830*/  LEA R8, P5, R13.reuse, UR8, 0x2 ;  /* 0x000000080d087c11 */ /* 0x040fe2000f8a10ff */
[----:B------:R-:W-:Y:S01]  /*0840*/  @!P4 IMAD.IADD R14, R14, 0x1, -R9 ;  /* 0x000000010e0ec824 */ /* 0x000fe200078e0a09 */
[----:B------:R-:W-:Y:S01]  /*0850*/  @!P3 IADD3 R18, PT, PT, -R18, RZ, RZ ;  /* 0x000000ff1212b210 */ /* 0x000fe20007ffe1ff */
[----:B0-----:R0:W2:Y:S01]  /*0860*/  LDG.E R5, desc[UR6][R10.64] ;  /* 0x000000060a057981 */ /* 0x0010a2000c1e1900 */
[----:B------:R-:W-:Y:S02]  /*0870*/  LEA.HI.X R9, R13, UR9, R12, 0x2, P5 ;  /* 0x000000090d097c11 */ /* 0x000fe4000a8f140c */
[----:B------:R-:W-:-:S02]  /*0880*/  SEL R13, R15, R18, !P2 ;  /* 0x000000120f0d7207 */ /* 0x000fc40005000000 */
[----:B------:R-:W-:Y:S01]  /*0890*/  LEA.HI.X R17, R17, UR9, R20, 0x2, P0 ;  /* 0x0000000911117c11 */ /* 0x000fe200080f1414 */
[----:B------:R-:W-:Y:S01]  /*08a0*/  IMAD.MOV.U32 R20, RZ, RZ, R14 ;  /* 0x000000ffff147224 */ /* 0x000fe200078e000e */
[----:B------:R-:W-:Y:S01]  /*08b0*/  SHF.R.S32.HI R18, RZ, 0x1f, R13 ;  /* 0x0000001fff127819 */ /* 0x000fe2000001140d */
[----:B------:R-:W3:Y:S01]  /*08c0*/  LDG.E R19, desc[UR6][R8.64] ;  /* 0x0000000608137981 */ /* 0x000ee2000c1e1900 */
[----:B------:R-:W-:Y:S01]  /*08d0*/  IADD3 R23, P0, PT, R13, R6, RZ ;  /* 0x000000060d177210 */ /* 0x000fe20007f1e0ff */
[----:B------:R-:W-:Y:S02]  /*08e0*/  @!P1 IMAD.MOV R20, RZ, RZ, -R20 ;  /* 0x000000ffff149224 */ /* 0x000fe400078e0a14 */
[----:B------:R4:W5:Y:S01]  /*08f0*/  LDG.E R12, desc[UR6][R16.64] ;  /* 0x00000006100c7981 */ /* 0x000962000c1e1900 */
[----:B------:R-:W-:Y:S01]  /*0900*/  LEA R14, P1, R23, UR8, 0x2 ;  /* 0x00000008170e7c11 */ /* 0x000fe2000f8210ff */
[----:B------:R-:W-:Y:S01]  /*0910*/  IMAD.X R24, R18, 0x1, R7, P0 ;  /* 0x0000000112187824 */ /* 0x000fe200000e0607 */
[----:B------:R-:W-:-:S02]  /*0920*/  IADD3 R22, P0, PT, R13, R4, RZ ;  /* 0x000000040d167210 */ /* 0x000fc40007f1e0ff */
[----:B------:R-:W-:Y:S02]  /*0930*/  SEL R21, R15, R20, !P2 ;  /* 0x000000140f157207 */ /* 0x000fe40005000000 */
[----:B------:R-:W-:Y:S01]  /*0940*/  LEA.HI.X R15, R23, UR9, R24, 0x2, P1 ;  /* 0x00000009170f7c11 */ /* 0x000fe200088f1418 */
[----:B0-----:R-:W-:Y:S01]  /*0950*/  IMAD.X R11, R18, 0x1, R3, P0 ;  /* 0x00000001120b7824 */ /* 0x001fe200000e0603 */
[C---:B------:R-:W-:Y:S02]  /*0960*/  LEA R10, P1, R22.reuse, UR8, 0x2 ;  /* 0x00000008160a7c11 */ /* 0x040fe4000f8210ff */
[----:B----4-:R-:W-:Y:S01]  /*0970*/  IADD3 R17, P0, PT, R21, R6, RZ ;  /* 0x0000000615117210 */ /* 0x010fe20007f1e0ff */
[----:B------:R-:W4:Y:S01]  /*0980*/  LDG.E R14, desc[UR6][R14.64] ;  /* 0x000000060e0e7981 */ /* 0x000f22000c1e1900 */
[----:B------:R-:W-:Y:S02]  /*0990*/  SHF.R.S32.HI R16, RZ, 0x1f, R21 ;  /* 0x0000001fff107819 */ /* 0x000fe40000011415 */
[----:B------:R-:W-:-:S02]  /*09a0*/  LEA.HI.X R11, R22, UR9, R11, 0x2, P1 ;  /* 0x00000009160b7c11 */ /* 0x000fc400088f140b */
[----:B------:R-:W-:Y:S01]  /*09b0*/  LEA R6, P1, R17, UR8, 0x2 ;  /* 0x0000000811067c11 */ /* 0x000fe2000f8210ff */
[C---:B------:R-:W-:Y:S01]  /*09c0*/  IMAD.X R8, R16.reuse, 0x1, R7, P0 ;  /* 0x0000000110087824 */ /* 0x040fe200000e0607 */
[----:B------:R-:W-:Y:S01]  /*09d0*/  IADD3 R9, P2, PT, R21, R2, RZ ;  /* 0x0000000215097210 */ /* 0x000fe20007f5e0ff */
[----:B------:R-:W4:Y:S03]  /*09e0*/  LDG.E R10, desc[UR6][R10.64] ;  /* 0x000000060a0a7981 */ /* 0x000f26000c1e1900 */
[----:B------:R-:W-:Y:S01]  /*09f0*/  LEA.HI.X R7, R17, UR9, R8, 0x2, P1 ;  /* 0x0000000911077c11 */ /* 0x000fe200088f1408 */
[C---:B------:R-:W-:Y:S01]  /*0a00*/  IMAD.X R20, R16.reuse, 0x1, R0, P2 ;  /* 0x0000000110147824 */ /* 0x040fe200010e0600 */
[----:B------:R-:W-:Y:S02]  /*0a10*/  IADD3 R4, P1, PT, R21, R4, RZ ;  /* 0x0000000415047210 */ /* 0x000fe40007f3e0ff */
[C---:B------:R-:W-:Y:S01]  /*0a20*/  LEA R8, P0, R9.reuse, UR8, 0x2 ;  /* 0x0000000809087c11 */ /* 0x040fe2000f8010ff */
[----:B------:R-:W4:Y:S02]  /*0a30*/  LDG.E R6, desc[UR6][R6.64] ;  /* 0x0000000606067981 */ /* 0x000f24000c1e1900 */
[----:B------:R-:W-:Y:S01]  /*0a40*/  IMAD.X R3, R16, 0x1, R3, P1 ;  /* 0x0000000110037824 */ /* 0x000fe200008e0603 */
[----:B------:R-:W-:-:S02]  /*0a50*/  LEA.HI.X R9, R9, UR9, R20, 0x2, P0 ;  /* 0x0000000909097c11 */ /* 0x000fc400080f1414 */
[----:B------:R-:W-:-:S03]  /*0a60*/  LEA R20, P0, R4, UR8, 0x2 ;  /* 0x0000000804147c11 */ /* 0x000fc6000f8010ff */
[----:B------:R0:W4:Y:S01]  /*0a70*/  LDG.E R8, desc[UR6][R8.64] ;  /* 0x0000000608087981 */ /* 0x000122000c1e1900 */
[----:B------:R-:W-:-:S05]  /*0a80*/  LEA.HI.X R21, R4, UR9, R3, 0x2, P0 ;  /* 0x0000000904157c11 */ /* 0x000fca00080f1403 */
[----:B------:R-:W4:Y:S01]  /*0a90*/  LDG.E R3, desc[UR6][R20.64] ;  /* 0x0000000614037981 */ /* 0x000f22000c1e1900 */
[----:B------:R-:W-:-:S05]  /*0aa0*/  IADD3 R13, P0, PT, R13, R2, RZ ;  /* 0x000000020d0d7210 */ /* 0x000fca0007f1e0ff */
[----:B------:R-:W-:Y:S02]  /*0ab0*/  IMAD.X R0, R18, 0x1, R0, P0 ;  /* 0x0000000112007824 */ /* 0x000fe400000e0600 */
[----:B------:R-:W-:-:S03]  /*0ac0*/  IMAD.SHL.U32 R2, R13, 0x4, RZ ;  /* 0x000000040d027824 */ /* 0x000fc600078e00ff */
[----:B------:R-:W-:Y:S02]  /*0ad0*/  SHF.L.U64.HI R0, R13, 0x2, R0 ;  /* 0x000000020d007819 */ /* 0x000fe40000010200 */
[----:B------:R-:W-:-:S04]  /*0ae0*/  IADD3 R16, P0, PT, R2, UR8, RZ ;  /* 0x0000000802107c10 */ /* 0x000fc8000ff1e0ff */
[----:B------:R-:W-:-:S05]  /*0af0*/  IADD3.X R17, PT, PT, R0, UR9, RZ, P0, !PT ;  /* 0x0000000900117c10 */ /* 0x000fca00087fe4ff */
[----:B------:R-:W4:Y:S01]  /*0b00*/  LDG.E R4, desc[UR6][R16.64] ;  /* 0x0000000610047981 */ /* 0x000f22000c1e1900 */
[----:B0-----:R-:W-:Y:S02]  /*0b10*/  HFMA2 R9, -RZ, RZ, 0, 1.1920928955078125e-07 ;  /* 0x00000002ff097431 */ /* 0x001fe400000001ff */
[----:B------:R-:W-:Y:S01]  /*0b20*/  IMAD.MOV.U32 R11, RZ, RZ, 0x2 ;  /* 0x00000002ff0b7424 */ /* 0x000fe200078e00ff */
[C---:B--2---:R-:W-:Y:S02]  /*0b30*/  ISETP.NE.AND P2, PT, R5.reuse, 0x1, PT ;  /* 0x000000010500780c */ /* 0x044fe40003f45270 */
[----:B------:R-:W-:Y:S02]  /*0b40*/  ISETP.NE.AND P3, PT, R5, 0x2, PT ;  /* 0x000000020500780c */ /* 0x000fe40003f65270 */
[----:B------:R-:W-:Y:S02]  /*0b50*/  SEL R7, RZ, 0x1, P2 ;  /* 0x00000001ff077807 */ /* 0x000fe40001000000 */
[----:B-----5:R-:W-:-:S02]  /*0b60*/  ISETP.NE.AND P4, PT, R12, 0x1, PT ;  /* 0x000000010c00780c */ /* 0x020fc40003f85270 */
[----:B------:R-:W-:Y:S02]  /*0b70*/  ISETP.NE.AND P5, PT, R12, 0x2, PT ;  /* 0x000000020c00780c */ /* 0x000fe40003fa5270 */
[C---:B---3--:R-:W-:Y:S02]  /*0b80*/  ISETP.NE.AND P0, PT, R19.reuse, 0x1, PT ;  /* 0x000000011300780c */ /* 0x048fe40003f05270 */
[----:B------:R-:W-:Y:S01]  /*0b90*/  ISETP.NE.AND P1, PT, R19, 0x2, PT ;  /* 0x000000021300780c */ /* 0x000fe20003f25270 */
[----:B------:R-:W-:Y:S01]  /*0ba0*/  @P2 IMAD.MOV R9, RZ, RZ, 0x1 ;  /* 0x00000001ff092424 */ /* 0x000fe200078e02ff */
[----:B------:R-:W-:Y:S01]  /*0bb0*/  SEL R12, RZ, 0x1, P3 ;  /* 0x00000001ff0c7807 */ /* 0x000fe20001800000 */
[----:B------:R-:W-:Y:S01]  /*0bc0*/  @P3 IMAD.MOV R11, RZ, RZ, 0x1 ;  /* 0x00000001ff0b3424 */ /* 0x000fe200078e02ff */
[C---:B----4-:R-:W-:Y:S02]  /*0bd0*/  ISETP.NE.AND P2, PT, R14.reuse, 0x1, PT ;  /* 0x000000010e00780c */ /* 0x050fe40003f45270 */
[----:B------:R-:W-:Y:S01]  /*0be0*/  ISETP.NE.AND P3, PT, R14, 0x2, PT ;  /* 0x000000020e00780c */ /* 0x000fe20003f65270 */
[----:B------:R-:W-:-:S02]  /*0bf0*/  @P4 IMAD.MOV R9, RZ, RZ, R7 ;  /* 0x000000ffff094224 */ /* 0x000fc400078e0207 */
[----:B------:R-:W-:Y:S02]  /*0c00*/  @P5 IMAD.MOV R11, RZ, RZ, R12 ;  /* 0x000000ffff0b5224 */ /* 0x000fe400078e020c */
[----:B------:R-:W-:Y:S01]  /*0c10*/  VIADD R7, R9, 0x1 ;  /* 0x0000000109077836 */ /* 0x000fe20000000000 */
[C---:B------:R-:W-:Y:S01]  /*0c20*/  ISETP.NE.AND P4, PT, R10.reuse, 0x1, PT ;  /* 0x000000010a00780c */ /* 0x040fe20003f85270 */
[----:B------:R-:W-:Y:S02]  /*0c30*/  VIADD R12, R11, 0x1 ;  /* 0x000000010b0c7836 */ /* 0x000fe40000000000 */
[----:B------:R-:W-:Y:S01]  /*0c40*/  @P0 IMAD.MOV R7, RZ, RZ, R9 ;  /* 0x000000ffff070224 */ /* 0x000fe200078e0209 */
[----:B------:R-:W-:Y:S01]  /*0c50*/  ISETP.NE.AND P5, PT, R10, 0x2, PT ;  /* 0x000000020a00780c */ /* 0x000fe20003fa5270 */
[----:B------:R-:W-:Y:S01]  /*0c60*/  @P1 IMAD.MOV R12, RZ, RZ, R11 ;  /* 0x000000ffff0c1224 */ /* 0x000fe200078e020b */
[----:B------:R-:W-:Y:S02]  /*0c70*/  ISETP.GT.AND P0, PT, R14, RZ, PT ;  /* 0x000000ff0e00720c */ /* 0x000fe40003f04270 */
[----:B------:R-:W-:Y:S01]  /*0c80*/  IADD3 R9, PT, PT, R7, 0x1, RZ ;  /* 0x0000000107097810 */ /* 0x000fe20007ffe0ff */
[----:B------:R-:W-:-:S02]  /*0c90*/  VIADD R11, R12, 0x1 ;  /* 0x000000010c0b7836 */ /* 0x000fc40000000000 */
[----:B------:R-:W-:Y:S01]  /*0ca0*/  @P2 IMAD.MOV R9, RZ, RZ, R7 ;  /* 0x000000ffff092224 */ /* 0x000fe200078e0207 */
[C---:B------:R-:W-:Y:S01]  /*0cb0*/  ISETP.NE.AND P2, PT, R6.reuse, 0x1, PT ;  /* 0x000000010600780c */ /* 0x040fe20003f45270 */
[----:B------:R-:W-:Y:S01]  /*0cc0*/  @P3 IMAD.MOV R11, RZ, RZ, R12 ;  /* 0x000000ffff0b3224 */ /* 0x000fe200078e020c */
[----:B------:R-:W-:Y:S01]  /*0cd0*/  ISETP.NE.AND P3, PT, R6, 0x2, PT ;  /* 0x000000020600780c */ /* 0x000fe20003f65270 */
[----:B------:R-:W-:Y:S01]  /*0ce0*/  VIADD R7, R9, 0x1 ;  /* 0x0000000109077836 */ /* 0x000fe20000000000 */
[----:B------:R-:W-:Y:S01]  /*0cf0*/  ISETP.GT.AND P1, PT, R5, RZ, PT ;  /* 0x000000ff0500720c */ /* 0x000fe20003f24270 */
[----:B------:R-:W-:Y:S02]  /*0d00*/  VIADD R12, R11, 0x1 ;  /* 0x000000010b0c7836 */ /* 0x000fe40000000000 */
[----:B------:R-:W-:Y:S01]  /*0d10*/  @P4 IMAD.MOV R7, RZ, RZ, R9 ;  /* 0x000000ffff074224 */ /* 0x000fe200078e0209 */
[C---:B------:R-:W-:Y:S01]  /*0d20*/  ISETP.NE.AND P4, PT, R8.reuse, 0x2, PT ;  /* 0x000000020800780c */ /* 0x040fe20003f85270 */
[----:B------:R-:W-:Y:S01]  /*0d30*/  @P5 IMAD.MOV R12, RZ, RZ, R11 ;  /* 0x000000ffff0c5224 */ /* 0x000fe200078e020b */
[----:B------:R-:W-:Y:S01]  /*0d40*/  ISETP.NE.AND P5, PT, R8, 0x1, PT ;  /* 0x000000010800780c */ /* 0x000fe20003fa5270 */
[----:B------:R-:W-:Y:S01]  /*0d50*/  IMAD.MOV.U32 R6, RZ, RZ, 0x2 ;  /* 0x00000002ff067424 */ /* 0x000fe200078e00ff */
[----:B------:R-:W-:Y:S01]  /*0d60*/  SEL R5, RZ, 0x1, !P0 ;  /* 0x00000001ff057807 */ /* 0x000fe20004000000 */
[----:B------:R-:W-:Y:S01]  /*0d70*/  @!P0 IMAD.MOV R6, RZ, RZ, 0x1 ;  /* 0x00000001ff068424 */ /* 0x000fe200078e02ff */
[----:B------:R-:W-:Y:S01]  /*0d80*/  IADD3 R9, PT, PT, R7, 0x1, RZ ;  /* 0x0000000107097810 */ /* 0x000fe20007ffe0ff */
[----:B------:R-:W-:Y:S01]  /*0d90*/  VIADD R11, R12, 0x1 ;  /* 0x000000010c0b7836 */ /* 0x000fe20000000000 */
[----:B------:R-:W-:Y:S01]  /*0da0*/  ISETP.GT.AND P0, PT, R10, RZ, PT ;  /* 0x000000ff0a00720c */ /* 0x000fe20003f04270 */
[----:B------:R-:W-:Y:S01]  /*0db0*/  @P2 IMAD.MOV R9, RZ, RZ, R7 ;  /* 0x000000ffff092224 */ /* 0x000fe200078e0207 */
[C---:B------:R-:W-:Y:S01]  /*0dc0*/  ISETP.NE.AND P2, PT, R3.reuse, 0x1, PT ;  /* 0x000000010300780c */ /* 0x040fe20003f45270 */
[----:B------:R-:W-:Y:S01]  /*0dd0*/  @P3 IMAD.MOV R11, RZ, RZ, R12 ;  /* 0x000000ffff0b3224 */ /* 0x000fe200078e020c */
[----:B------:R-:W-:Y:S01]  /*0de0*/  ISETP.NE.AND P3, PT, R3, 0x2, PT ;  /* 0x000000020300780c */ /* 0x000fe20003f65270 */
[----:B------:R-:W-:Y:S01]  /*0df0*/  @!P1 IMAD.MOV R6, RZ, RZ, R5 ;  /* 0x000000ffff069224 */ /* 0x000fe200078e0205 */
[----:B------:R-:W-:Y:S01]  /*0e00*/  ISETP.GT.AND P1, PT, R8, RZ, PT ;  /* 0x000000ff0800720c */ /* 0x000fe20003f24270 */
[----:B------:R-:W-:-:S02]  /*0e10*/  VIADD R7, R9, 0x1 ;  /* 0x0000000109077836 */ /* 0x000fc40000000000 */
[----:B------:R-:W-:Y:S02]  /*0e20*/  VIADD R10, R11, 0x1 ;  /* 0x000000010b0a7836 */ /* 0x000fe40000000000 */
[----:B------:R-:W-:Y:S02]  /*0e30*/  @P5 IMAD.MOV R7, RZ, RZ, R9 ;  /* 0x000000ffff075224 */ /* 0x000fe400078e0209 */
[----:B------:R-:W-:Y:S02]  /*0e40*/  @P4 IMAD.MOV R10, RZ, RZ, R11 ;  /* 0x000000ffff0a4224 */ /* 0x000fe400078e020b */
[C---:B------:R-:W-:Y:S01]  /*0e50*/  VIADD R5, R6.reuse, 0x1 ;  /* 0x0000000106057836 */ /* 0x040fe20000000000 */
[----:B------:R-:W-:Y:S01]  /*0e60*/  @!P0 IADD3 R5, PT, PT, R6, RZ, RZ ;  /* 0x000000ff06058210 */ /* 0x000fe20007ffe0ff */
[----:B------:R-:W-:Y:S02]  /*0e70*/  VIADD R3, R7, 0x1 ;  /* 0x0000000107037836 */ /* 0x000fe40000000000 */
[----:B------:R-:W-:-:S02]  /*0e80*/  VIADD R6, R10, 0x1 ;  /* 0x000000010a067836 */ /* 0x000fc40000000000 */
[----:B------:R-:W-:Y:S02]  /*0e90*/  @P2 IMAD.MOV R3, RZ, RZ, R7 ;  /* 0x000000ffff032224 */ /* 0x000fe400078e0207 */
[----:B------:R-:W-:Y:S02]  /*0ea0*/  @P3 IMAD.MOV R6, RZ, RZ, R10 ;  /* 0x000000ffff063224 */ /* 0x000fe400078e020a */
[----:B------:R-:W-:Y:S02]  /*0eb0*/  VIADD R7, R5, 0x1 ;  /* 0x0000000105077836 */ /* 0x000fe40000000000 */
[----:B------:R-:W-:Y:S02]  /*0ec0*/  IMAD.IADD R3, R3, 0x1, R6 ;  /* 0x0000000103037824 */ /* 0x000fe400078e0206 */
[----:B------:R-:W-:-:S03]  /*0ed0*/  @!P1 IMAD.MOV R7, RZ, RZ, R5 ;  /* 0x000000ffff079224 */ /* 0x000fc600078e0205 */
[----:B------:R-:W-:Y:S02]  /*0ee0*/  ISETP.NE.AND P3, PT, R3, 0x3, PT ;  /* 0x000000030300780c */ /* 0x000fe40003f65270 */
[----:B------:R-:W-:Y:S01]  /*0ef0*/  ISETP.NE.AND P2, PT, R7, 0x1, PT ;  /* 0x000000010700780c */ /* 0x000fe20003f45270 */
[----:B------:R-:W-:Y:S01]  /*0f00*/  IMAD.MOV.U32 R5, RZ, RZ, 0x2 ;  /* 0x00000002ff057424 */ /* 0x000fe200078e00ff */
[----:B------:R-:W-:Y:S02]  /*0f10*/  ISETP.GT.U32.AND P1, PT, R6, 0x1, PT ;  /* 0x000000010600780c */ /* 0x000fe40003f24070 */
[----:B------:R-:W-:Y:S02]  /*0f20*/  ISETP.GT.U32.AND P0, PT, R3, 0x3, PT ;  /* 0x000000030300780c */ /* 0x000fe40003f04070 */
[C---:B------:R-:W-:Y:S02]  /*0f30*/  SEL R3, R4.reuse, RZ, P2 ;  /* 0x000000ff04037207 */ /* 0x040fe40001000000 */
[----:B------:R-:W-:-:S02]  /*0f40*/  ISETP.NE.AND P2, PT, R4, RZ, PT ;  /* 0x000000ff0400720c */ /* 0x000fc40003f45270 */
[----:B------:R-:W-:Y:S02]  /*0f50*/  SEL R4, R5, 0x1, P1 ;  /* 0x0000000105047807 */ /* 0x000fe40000800000 */
[----:B-1----:R-:W-:Y:S02]  /*0f60*/  IADD3 R2, P4, PT, R2, UR4, RZ ;  /* 0x0000000402027c10 */ /* 0x002fe4000ff9e0ff */
[----:B------:R-:W-:Y:S02]  /*0f70*/  SEL R5, R3, RZ, !P0 ;  /* 0x000000ff03057207 */ /* 0x000fe40004000000 */
[----:B------:R-:W-:Y:S02]  /*0f80*/  IADD3.X R3, PT, PT, R0, UR5, RZ, P4, !PT ;  /* 0x0000000500037c10 */ /* 0x000fe4000a7fe4ff */
[----:B------:R-:W-:-:S05]  /*0f90*/  @!P3 SEL R5, R4, R5, !P2 ;  /* 0x000000050405b207 */ /* 0x000fca0005000000 */
[----:B------:R-:W-:Y:S01]  /*0fa0*/  STG.E desc[UR6][R2.64], R5 ;  /* 0x0000000502007986 */ /* 0x000fe2000c101906 */
[----:B------:R-:W-:Y:S05]  /*0fb0*/  EXIT ;  /* 0x000000000000794d */ /* 0x000fea0003800000 */
.L_x_6:
        /* <DEDUP_REMOVED lines=12> */
.L_x_11:


//--------------------- .text._Z12init_kernel0Pii --------------------------
	.section	.text._Z12init_kernel0Pii,"ax",@progbits
	.align	128
        .global         _Z12init_kernel0Pii
        .type           _Z12init_kernel0Pii,@function
        .size           _Z12init_kernel0Pii,(.L_x_12 - _Z12init_kernel0Pii)
        .other          _Z12init_kernel0Pii,@"STO_CUDA_ENTRY STV_DEFAULT"
_Z12init_kernel0Pii:
.text._Z12init_kernel0Pii:
[----:B------:R-:W-:Y:S01]  /*0000*/  LDC R1, c[0x0][0x37c] ;  /* 0x0000df00ff017b82 */ /* 0x000fe20000000800 */
[----:B------:R-:W0:Y:S07]  /*0010*/  S2R R5, SR_TID.Y ;  /* 0x0000000000057919 */ /* 0x000e2e0000002200 */
[----:B------:R-:W-:Y:S01]  /*0020*/  S2UR UR6, SR_CTAID.X ;  /* 0x00000000000679c3 */ /* 0x000fe20000002500 */
[----:B------:R-:W1:Y:S01]  /*0030*/  LDCU UR5, c[0x0][0x388] ;  /* 0x00007100ff0577ac */ /* 0x000e620008000800 */
[----:B------:R-:W-:Y:S01]  /*0040*/  HFMA2 R2, -RZ, RZ, 1.107421875, -15096 ;  /* 0x3c6ef35fff027431 */ /* 0x000fe200000001ff */
[----:B------:R-:W0:Y:S01]  /*0050*/  S2R R8, SR_TID.X ;  /* 0x0000000000087919 */ /* 0x000e220000002100 */
[----:B------:R-:W-:Y:S01]  /*0060*/  MOV R3, 0x0 ;  /* 0x0000000000037802 */ /* 0x000fe20000000f00 */
[----:B------:R-:W2:Y:S03]  /*0070*/  LDCU.64 UR8, c[0x0][0x380] ;  /* 0x00007000ff0877ac */ /* 0x000ea60008000a00 */
[----:B------:R-:W1:Y:S08]  /*0080*/  S2UR UR4, SR_CTAID.Y ;  /* 0x00000000000479c3 */ /* 0x000e700000002600 */
[----:B------:R-:W3:Y:S01]  /*0090*/  LDC R0, c[0x0][0x360] ;  /* 0x0000d800ff007b82 */ /* 0x000ee20000000800 */
[----:B-1----:R-:W-:Y:S01]  /*00a0*/  UIMAD UR4, UR4, UR5, URZ ;  /* 0x00000005040472a4 */ /* 0x002fe2000f8e02ff */
[----:B0-----:R-:W-:-:S03]  /*00b0*/  IADD3 R5, PT, PT, R8, UR6, R5 ;  /* 0x0000000608057c10 */ /* 0x001fc6000fffe005 */
[----:B------:R-:W-:Y:S02]  /*00c0*/  USHF.R.U32.HI UR4, URZ, 0x2, UR4 ;  /* 0x00000002ff047899 */ /* 0x000fe40008011604 */
[----:B------:R-:W-:-:S04]  /*00d0*/  IMAD.WIDE.U32 R2, R5, 0x19660d, R2 ;  /* 0x0019660d05027825 */ /* 0x000fc800078e0002 */
[----:B---3--:R-:W-:Y:S01]  /*00e0*/  IMAD R0, R0, UR6, RZ ;  /* 0x0000000600007c24 */ /* 0x008fe2000f8e02ff */
[----:B------:R-:W0:Y:S01]  /*00f0*/  LDCU.64 UR6, c[0x0][0x358] ;  /* 0x00006b00ff0677ac */ /* 0x000e220008000a00 */
[----:B------:R-:W-:-:S03]  /*0100*/  IMAD.WIDE.U32 R6, R3, 0x55555556, RZ ;  /* 0x5555555603067825 */ /* 0x000fc600078e00ff */
[----:B------:R-:W-:Y:S01]  /*0110*/  IADD3 R0, P1, P2, R0, UR4, R8 ;  /* 0x0000000400007c10 */ /* 0x000fe2000fa3e008 */
[----:B------:R-:W-:-:S04]  /*0120*/  IMAD.WIDE.U32 R4, R2, 0x55555556, RZ ;  /* 0x5555555602047825 */ /* 0x000fc800078e00ff */
[----:B------:R-:W-:-:S03]  /*0130*/  IMAD.WIDE.U32 R6, R2, 0x55555555, R6 ;  /* 0x5555555502067825 */ /* 0x000fc600078e0006 */
[----:B------:R-:W-:Y:S02]  /*0140*/  IADD3 RZ, P0, PT, R5, R6, RZ ;  /* 0x0000000605ff7210 */ /* 0x000fe40007f1e0ff */
[----:B------:R-:W-:Y:S02]  /*0150*/  IADD3.X R5, PT, PT, RZ, RZ, RZ, P1, P2 ;  /* 0x000000ffff057210 */ /* 0x000fe40000fe44ff */
[----:B--2---:R-:W-:Y:S01]  /*0160*/  LEA R4, P1, R0, UR8, 0x2 ;  /* 0x0000000800047c11 */ /* 0x004fe2000f8210ff */
[----:B------:R-:W-:-:S03]  /*0170*/  IMAD.X R7, R3, 0x55555555, R7, P0 ;  /* 0x5555555503077824 */ /* 0x000fc600000e0607 */
[----:B------:R-:W-:Y:S01]  /*0180*/  LEA.HI.X R5, R0, UR9, R5, 0x2, P1 ;  /* 0x0000000900057c11 */ /* 0x000fe200088f1405 */
[----:B------:R-:W-:-:S05]  /*0190*/  IMAD R7, R7, -0x3, R2 ;  /* 0xfffffffd07077824 */ /* 0x000fca00078e0202 */
[----:B0-----:R-:W-:Y:S01]  /*01a0*/  STG.E desc[UR6][R4.64], R7 ;  /* 0x0000000704007986 */ /* 0x001fe2000c101906 */
[----:B------:R-:W-:Y:S05]  /*01b0*/  EXIT ;  /* 0x000000000000794d */ /* 0x000fea0003800000 */
.L_x_7:
        /* <DEDUP_REMOVED lines=12> */
.L_x_12:


//--------------------- .nv.shared._Z12life_kernel1PiS_iii --------------------------
	.section	.nv.shared._Z12life_kernel1PiS_iii,"aw",@nobits
	.sectionflags	@""
	.align	16
	.zero		1024


//--------------------- .nv.shared.reserved.0     --------------------------
	.section	.nv.shared.reserved.0,"aw",@nobits
	.weak		__nv_reservedSMEM_offset_0_alias
	.size		__nv_reservedSMEM_offset_0_alias, 0, 64
	.other		__nv_reservedSMEM_offset_0_alias,@"STO_CUDA_RESERVED_SHARED STV_DEFAULT"
__nv_reservedSMEM_offset_0_alias:
	.zero		0
	.zero		64


//--------------------- .nv.shared._Z12init_kernel1Piiii --------------------------
	.section	.nv.shared._Z12init_kernel1Piiii,"aw",@nobits
	.sectionflags	@""
	.align	16
	.zero		1024


//--------------------- .nv.shared._Z12life_kernel0PiS_iii --------------------------
	.section	.nv.shared._Z12life_kernel0PiS_iii,"aw",@nobits
	.sectionflags	@""
	.align	16
	.zero		1024


//--------------------- .nv.shared._Z12init_kernel0Pii --------------------------
	.section	.nv.shared._Z12init_kernel0Pii,"aw",@nobits
	.sectionflags	@""
	.align	16
	.zero		1024


//--------------------- .nv.constant0._Z12life_kernel1PiS_iii --------------------------
	.section	.nv.constant0._Z12life_kernel1PiS_iii,"a",@progbits
	.sectionflags	@""
	.align	4
.nv.constant0._Z12life_kernel1PiS_iii:
	.zero		924


//--------------------- .nv.constant0._Z12init_kernel1Piiii --------------------------
	.section	.nv.constant0._Z12init_kernel1Piiii,"a",@progbits
	.sectionflags	@""
	.align	4
.nv.constant0._Z12init_kernel1Piiii:
	.zero		916


//--------------------- .nv.constant0._Z12life_kernel0PiS_iii --------------------------
	.section	.nv.constant0._Z12life_kernel0PiS_iii,"a",@progbits
	.sectionflags	@""
	.align	4
.nv.constant0._Z12life_kernel0PiS_iii:
	.zero		924


//--------------------- .nv.constant0._Z12init_kernel0Pii --------------------------
	.section	.nv.constant0._Z12init_kernel0Pii,"a",@progbits
	.sectionflags	@""
	.align	4
.nv.constant0._Z12init_kernel0Pii:
	.zero		908


//--------------------- SYMBOLS --------------------------

	.type		.nv.reservedSmem.offset0,@object
	.size		.nv.reservedSmem.offset0,0x4
	.type		.nv.reservedSmem.cap,@object
	.size		.nv.reservedSmem.cap,0x4
